	.headerflags	@"EF_CUDA_TEXMODE_UNIFIED EF_CUDA_64BIT_ADDRESS EF_CUDA_ACCELERATORS EF_CUDA_SM90 EF_CUDA_VIRTUAL_SM(EF_CUDA_SM90)"
	.elftype	@"ET_EXEC"


//--------------------- .nv.info                  --------------------------
	.section	.nv.info,"",@"SHT_CUDA_INFO"
	.align	4


	//----- nvinfo : EIATTR_REGCOUNT
	.align		4
        /*0000*/ 	.byte	0x04, 0x2f
        /*0002*/ 	.short	(.L_3 - .L_2)
	.align		4
.L_2:
        /*0004*/ 	.word	index@(triton_poi_fused__native_batch_norm_legit_no_training_add_max_pool2d_with_indices_relu_7)
        /*0008*/ 	.word	0x00000050


	//----- nvinfo : EIATTR_MIN_STACK_SIZE
	.align		4
.L_3:
        /*000c*/ 	.byte	0x04, 0x12
        /*000e*/ 	.short	(.L_5 - .L_4)
	.align		4
.L_4:
        /*0010*/ 	.word	index@(triton_poi_fused__native_batch_norm_legit_no_training_add_max_pool2d_with_indices_relu_7)
        /*0014*/ 	.word	0x00000000


	//----- nvinfo : EIATTR_FRAME_SIZE
	.align		4
.L_5:
        /*0018*/ 	.byte	0x04, 0x11
        /*001a*/ 	.short	(.L_7 - .L_6)
	.align		4
.L_6:
        /*001c*/ 	.word	index@(triton_poi_fused__native_batch_norm_legit_no_training_add_max_pool2d_with_indices_relu_7)
        /*0020*/ 	.word	0x00000000


	//----- nvinfo : EIATTR_MIN_STACK_SIZE
	.align		4
.L_7:
        /*0024*/ 	.byte	0x04, 0x12
        /*0026*/ 	.short	(.L_9 - .L_8)
	.align		4
.L_8:
        /*0028*/ 	.word	index@(triton_poi_fused__native_batch_norm_legit_no_training_add_max_pool2d_with_indices_relu_7)
        /*002c*/ 	.word	0x00000000
.L_9:


//--------------------- .nv.info.triton_poi_fused__native_batch_norm_legit_no_training_add_max_pool2d_with_indices_relu_7 --------------------------
	.section	.nv.info.triton_poi_fused__native_batch_norm_legit_no_training_add_max_pool2d_with_indices_relu_7,"",@"SHT_CUDA_INFO"
	.sectionflags	@""
	.align	4


	//----- nvinfo : EIATTR_CUDA_API_VERSION
	.align		4
        /*0000*/ 	.byte	0x04, 0x37
        /*0002*/ 	.short	(.L_11 - .L_10)
.L_10:
        /*0004*/ 	.word	0x0000007c


	//----- nvinfo : EIATTR_KPARAM_INFO
	.align		4
.L_11:
        /*0008*/ 	.byte	0x04, 0x17
        /*000a*/ 	.short	(.L_13 - .L_12)
.L_12:
        /*000c*/ 	.word	0x00000000
        /*0010*/ 	.short	0x0009
        /*0012*/ 	.short	0x0048
        /*0014*/ 	.byte	0x00, 0xf0, 0x11, 0x00


	//----- nvinfo : EIATTR_KPARAM_INFO
	.align		4
.L_13:
        /*0018*/ 	.byte	0x04, 0x17
        /*001a*/ 	.short	(.L_15 - .L_14)
.L_14:
        /*001c*/ 	.word	0x00000000
        /*0020*/ 	.short	0x0008
        /*0022*/ 	.short	0x0040
        /*0024*/ 	.byte	0x00, 0xf4, 0x21, 0x00


	//----- nvinfo : EIATTR_KPARAM_INFO
	.align		4
.L_15:
        /*0028*/ 	.byte	0x04, 0x17
        /*002a*/ 	.short	(.L_17 - .L_16)
.L_16:
        /*002c*/ 	.word	0x00000000
        /*0030*/ 	.short	0x0007
        /*0032*/ 	.short	0x0038
        /*0034*/ 	.byte	0x00, 0xf4, 0x21, 0x00


	//----- nvinfo : EIATTR_KPARAM_INFO
	.align		4
.L_17:
        /*0038*/ 	.byte	0x04, 0x17
        /*003a*/ 	.short	(.L_19 - .L_18)
.L_18:
        /*003c*/ 	.word	0x00000000
        /*0040*/ 	.short	0x0006
        /*0042*/ 	.short	0x0030
        /*0044*/ 	.byte	0x00, 0xf4, 0x21, 0x00


	//----- nvinfo : EIATTR_KPARAM_INFO
	.align		4
.L_19:
        /*0048*/ 	.byte	0x04, 0x17
        /*004a*/ 	.short	(.L_21 - .L_20)
.L_20:
        /*004c*/ 	.word	0x00000000
        /*0050*/ 	.short	0x0005
        /*0052*/ 	.short	0x0028
        /*0054*/ 	.byte	0x00, 0xf4, 0x21, 0x00


	//----- nvinfo : EIATTR_KPARAM_INFO
	.align		4
.L_21:
        /*0058*/ 	.byte	0x04, 0x17
        /*005a*/ 	.short	(.L_23 - .L_22)
.L_22:
        /*005c*/ 	.word	0x00000000
        /*0060*/ 	.short	0x0004
        /*0062*/ 	.short	0x0020
        /*0064*/ 	.byte	0x00, 0xf4, 0x21, 0x00


	//----- nvinfo : EIATTR_KPARAM_INFO
	.align		4
.L_23:
        /*0068*/ 	.byte	0x04, 0x17
        /*006a*/ 	.short	(.L_25 - .L_24)
.L_24:
        /*006c*/ 	.word	0x00000000
        /*0070*/ 	.short	0x0003
        /*0072*/ 	.short	0x0018
        /*0074*/ 	.byte	0x00, 0xf4, 0x21, 0x00


	//----- nvinfo : EIATTR_KPARAM_INFO
	.align		4
.L_25:
        /*0078*/ 	.byte	0x04, 0x17
        /*007a*/ 	.short	(.L_27 - .L_26)
.L_26:
        /*007c*/ 	.word	0x00000000
        /*0080*/ 	.short	0x0002
        /*0082*/ 	.short	0x0010
        /*0084*/ 	.byte	0x00, 0xf4, 0x21, 0x00


	//----- nvinfo : EIATTR_KPARAM_INFO
	.align		4
.L_27:
        /*0088*/ 	.byte	0x04, 0x17
        /*008a*/ 	.short	(.L_29 - .L_28)
.L_28:
        /*008c*/ 	.word	0x00000000
        /*0090*/ 	.short	0x0001
        /*0092*/ 	.short	0x0008
        /*0094*/ 	.byte	0x00, 0xf4, 0x21, 0x00


	//----- nvinfo : EIATTR_KPARAM_INFO
	.align		4
.L_29:
        /*0098*/ 	.byte	0x04, 0x17
        /*009a*/ 	.short	(.L_31 - .L_30)
.L_30:
        /*009c*/ 	.word	0x00000000
        /*00a0*/ 	.short	0x0000
        /*00a2*/ 	.short	0x0000
        /*00a4*/ 	.byte	0x00, 0xf4, 0x21, 0x00


	//----- nvinfo : EIATTR_SPARSE_MMA_MASK
	.align		4
.L_31:
        /*00a8*/ 	.byte	0x03, 0x50
        /*00aa*/ 	.short	0x0000


	//----- nvinfo : EIATTR_MAXREG_COUNT
	.align		4
        /*00ac*/ 	.byte	0x03, 0x1b
        /*00ae*/ 	.short	0x00ff


	//----- nvinfo : EIATTR_EXIT_INSTR_OFFSETS
	.align		4
        /*00b0*/ 	.byte	0x04, 0x1c
        /*00b2*/ 	.short	(.L_33 - .L_32)


	//   ....[0]....
.L_32:
        /*00b4*/ 	.word	0x00003970


	//   ....[1]....
        /*00b8*/ 	.word	0x000039a0


	//----- nvinfo : EIATTR_REQNTID
	.align		4
.L_33:
        /*00bc*/ 	.byte	0x04, 0x10
        /*00be*/ 	.short	(.L_35 - .L_34)
.L_34:
        /*00c0*/ 	.word	0x00000080
        /*00c4*/ 	.word	0x00000001
        /*00c8*/ 	.word	0x00000001


	//----- nvinfo : EIATTR_CBANK_PARAM_SIZE
	.align		4
.L_35:
        /*00cc*/ 	.byte	0x03, 0x19
        /*00ce*/ 	.short	0x004c


	//----- nvinfo : EIATTR_PARAM_CBANK
	.align		4
        /*00d0*/ 	.byte	0x04, 0x0a
        /*00d2*/ 	.short	(.L_37 - .L_36)
	.align		4
.L_36:
        /*00d4*/ 	.word	index@(.nv.constant0.triton_poi_fused__native_batch_norm_legit_no_training_add_max_pool2d_with_indices_relu_7)
        /*00d8*/ 	.short	0x0210
        /*00da*/ 	.short	0x004c


	//----- nvinfo : EIATTR_SW_WAR
	.align		4
.L_37:
        /*00dc*/ 	.byte	0x04, 0x36
        /*00de*/ 	.short	(.L_39 - .L_38)
.L_38:
        /*00e0*/ 	.word	0x00000008
.L_39:


//--------------------- .nv.callgraph             --------------------------
	.section	.nv.callgraph,"",@"SHT_CUDA_CALLGRAPH"
	.align	4
	.sectionentsize	8
	.align		4
        /*0000*/ 	.word	0x00000000
	.align		4
        /*0004*/ 	.word	0xffffffff
	.align		4
        /*0008*/ 	.word	0x00000000
	.align		4
        /*000c*/ 	.word	0xfffffffe
	.align		4
        /*0010*/ 	.word	0x00000000
	.align		4
        /*0014*/ 	.word	0xfffffffd
	.align		4
        /*0018*/ 	.word	0x00000000
	.align		4
        /*001c*/ 	.word	0xfffffffc


//--------------------- .nv.constant4             --------------------------
	.section	.nv.constant4,"a",@progbits
	.align	8
	.align		8
.nv.constant4:
        /*0000*/ 	.dword	_$_str
	.align		8
        /*0008*/ 	.dword	_$_str_$_2


//--------------------- .text.triton_poi_fused__native_batch_norm_legit_no_training_add_max_pool2d_with_indices_relu_7 --------------------------
	.section	.text.triton_poi_fused__native_batch_norm_legit_no_training_add_max_pool2d_with_indices_relu_7,"ax",@progbits
	.sectionflags	@"SHF_BARRIERS=1"
	.align	128
        .global         triton_poi_fused__native_batch_norm_legit_no_training_add_max_pool2d_with_indices_relu_7
        .type           triton_poi_fused__native_batch_norm_legit_no_training_add_max_pool2d_with_indices_relu_7,@function
        .size           triton_poi_fused__native_batch_norm_legit_no_training_add_max_pool2d_with_indices_relu_7,(.L_x_1 - triton_poi_fused__native_batch_norm_legit_no_training_add_max_pool2d_with_indices_relu_7)
        .other          triton_poi_fused__native_batch_norm_legit_no_training_add_max_pool2d_with_indices_relu_7,@"STO_CUDA_ENTRY STV_DEFAULT"
triton_poi_fused__native_batch_norm_legit_no_training_add_max_pool2d_with_indices_relu_7:
.text.triton_poi_fused__native_batch_norm_legit_no_training_add_max_pool2d_with_indices_relu_7:
[----:B------:R-:W0:Y:S01]  /*0000*/  LDC R1, c[0x0][0x28] ;  /* 0x00000a00ff017b82 */ /* 0x000e220000000800 */
[----:B------:R-:W1:Y:S01]  /*0010*/  S2R R27, SR_TID.X ;  /* 0x00000000001b7919 */ /* 0x000e620000002100 */
[----:B------:R-:W-:-:S06]  /*0020*/  IMAD.MOV.U32 R16, RZ, RZ, RZ ;  /* 0x000000ffff107224 */ /* 0x000fcc00078e00ff */
[----:B------:R-:W2:Y:S01]  /*0030*/  LDC.64 R18, c[0x0][0x218] ;  /* 0x00008600ff127b82 */ /* 0x000ea20000000a00 */
[----:B------:R-:W-:Y:S01]  /*0040*/  IMAD.MOV.U32 R6, RZ, RZ, RZ ;  /* 0x000000ffff067224 */ /* 0x000fe200078e00ff */
[----:B------:R-:W3:Y:S01]  /*0050*/  S2R R0, SR_CTAID.X ;  /* 0x0000000000007919 */ /* 0x000ee20000002500 */
[----:B------:R-:W-:Y:S02]  /*0060*/  CS2R R12, SRZ ;  /* 0x00000000000c7805 */ /* 0x000fe4000001ff00 */
[----:B------:R-:W-:Y:S02]  /*0070*/  CS2R R14, SRZ ;  /* 0x00000000000e7805 */ /* 0x000fe4000001ff00 */
[----:B------:R-:W-:Y:S02]  /*0080*/  CS2R R20, SRZ ;  /* 0x0000000000147805 */ /* 0x000fe4000001ff00 */
[----:B------:R-:W-:Y:S01]  /*0090*/  CS2R R22, SRZ ;  /* 0x0000000000167805 */ /* 0x000fe2000001ff00 */
[----:B------:R-:W-:Y:S01]  /*00a0*/  ULDC.64 UR6, c[0x0][0x208] ;  /* 0x0000820000067ab9 */ /* 0x000fe20000000a00 */
[----:B------:R-:W4:Y:S01]  /*00b0*/  S2UR UR5, SR_CgaCtaId ;  /* 0x00000000000579c3 */ /* 0x000f220000008800 */
[----:B------:R-:W-:Y:S01]  /*00c0*/  ULDC.64 UR8, c[0x0][0x248] ;  /* 0x0000920000087ab9 */ /* 0x000fe20000000a00 */
[----:B-1----:R-:W-:-:S02]  /*00d0*/  IMAD.SHL.U32 R27, R27, 0x8, RZ ;  /* 0x000000081b1b7824 */ /* 0x002fc400078e00ff */
[----:B---3--:R-:W-:Y:S01]  /*00e0*/  IMAD.SHL.U32 R2, R0, 0x400, RZ ;  /* 0x0000040000027824 */ /* 0x008fe200078e00ff */
[----:B------:R-:W-:Y:S02]  /*00f0*/  SHF.R.S32.HI R25, RZ, 0x15, R0 ;  /* 0x00000015ff197819 */ /* 0x000fe40000011400 */
[----:B------:R-:W-:Y:S02]  /*0100*/  LOP3.LUT R27, R27, 0x3f8, RZ, 0xc0, !PT ;  /* 0x000003f81b1b7812 */ /* 0x000fe400078ec0ff */
[----:B------:R-:W-:Y:S02]  /*0110*/  SGXT R25, R25, 0x1 ;  /* 0x000000011919781a */ /* 0x000fe40000000200 */
[----:B------:R-:W-:-:S04]  /*0120*/  LOP3.LUT R17, R2, R27, RZ, 0xfc, !PT ;  /* 0x0000001b02117212 */ /* 0x000fc800078efcff */
[----:B------:R-:W-:Y:S01]  /*0130*/  LEA.HI R3, R25, R17, RZ, 0x7 ;  /* 0x0000001119037211 */ /* 0x000fe200078f38ff */
[----:B------:R-:W-:-:S03]  /*0140*/  IMAD.HI R4, R17, -0x77777777, R16 ;  /* 0x8888888911047827 */ /* 0x000fc600078e0210 */
[----:B------:R-:W-:Y:S01]  /*0150*/  SHF.R.S32.HI R7, RZ, 0x7, R3 ;  /* 0x00000007ff077819 */ /* 0x000fe20000011403 */
[----:B------:R-:W-:Y:S01]  /*0160*/  IMAD.HI R16, R17, -0x6e5d4c3b, R16 ;  /* 0x91a2b3c511107827 */ /* 0x000fe200078e0210 */
[----:B------:R-:W-:Y:S02]  /*0170*/  SHF.R.U32.HI R5, RZ, 0x1f, R4 ;  /* 0x0000001fff057819 */ /* 0x000fe40000011604 */
[----:B------:R-:W-:Y:S01]  /*0180*/  LOP3.LUT R3, R3, 0xffffff80, RZ, 0xc0, !PT ;  /* 0xffffff8003037812 */ /* 0x000fe200078ec0ff */
[----:B------:R-:W-:Y:S01]  /*0190*/  IMAD.HI R6, R7, -0x77777777, R6 ;  /* 0x8888888907067827 */ /* 0x000fe200078e0206 */
[----:B------:R-:W-:Y:S02]  /*01a0*/  LEA.HI.SX32 R5, R4, R5, 0x16 ;  /* 0x0000000504057211 */ /* 0x000fe400078fb2ff */
[----:B------:R-:W-:Y:S01]  /*01b0*/  SHF.R.U32.HI R11, RZ, 0x1f, R16 ;  /* 0x0000001fff0b7819 */ /* 0x000fe20000011610 */
[----:B------:R-:W-:Y:S01]  /*01c0*/  IMAD.MOV.U32 R4, RZ, RZ, RZ ;  /* 0x000000ffff047224 */ /* 0x000fe200078e00ff */
[----:B------:R-:W-:Y:S01]  /*01d0*/  SHF.R.U32.HI R9, RZ, 0x1f, R6 ;  /* 0x0000001fff097819 */ /* 0x000fe20000011606 */
[----:B------:R-:W-:Y:S01]  /*01e0*/  IMAD.IADD R3, R17, 0x1, -R3 ;  /* 0x0000000111037824 */ /* 0x000fe200078e0a03 */
[----:B------:R-:W-:Y:S01]  /*01f0*/  LEA.HI.SX32 R11, R16, R11, 0x12 ;  /* 0x0000000b100b7211 */ /* 0x000fe200078f92ff */
[----:B------:R-:W-:Y:S01]  /*0200*/  IMAD.HI R0, R5, -0x77777777, R4 ;  /* 0x8888888905007827 */ /* 0x000fe200078e0204 */
[----:B------:R-:W-:-:S04]  /*0210*/  LEA.HI.SX32 R29, R6, R9, 0x1d ;  /* 0x00000009061d7211 */ /* 0x000fc800078feaff */
[----:B------:R-:W-:Y:S01]  /*0220*/  SHF.R.U32.HI R9, RZ, 0x1f, R0 ;  /* 0x0000001fff097819 */ /* 0x000fe20000011600 */
[----:B------:R-:W-:-:S03]  /*0230*/  IMAD R29, R29, -0xf, R7 ;  /* 0xfffffff11d1d7824 */ /* 0x000fc600078e0207 */
[----:B------:R-:W-:Y:S01]  /*0240*/  LEA.HI.SX32 R9, R0, R9, 0x1d ;  /* 0x0000000900097211 */ /* 0x000fe200078feaff */
[C---:B------:R-:W-:Y:S01]  /*0250*/  IMAD.SHL.U32 R4, R29.reuse, 0x100, RZ ;  /* 0x000001001d047824 */ /* 0x040fe200078e00ff */
[C---:B------:R-:W-:Y:S02]  /*0260*/  ISETP.GT.AND P0, PT, R29.reuse, RZ, PT ;  /* 0x000000ff1d00720c */ /* 0x040fe40003f04270 */
[----:B------:R-:W-:Y:S01]  /*0270*/  ISETP.GT.AND P1, PT, R29, -0x1, PT ;  /* 0xffffffff1d00780c */ /* 0x000fe20003f24270 */
[----:B------:R-:W-:Y:S02]  /*0280*/  IMAD R0, R9, -0xf, R5 ;  /* 0xfffffff109007824 */ /* 0x000fe400078e0205 */
[----:B------:R-:W-:-:S03]  /*0290*/  IMAD R5, R11, 0x1a480, R4 ;  /* 0x0001a4800b057824 */ /* 0x000fc600078e0204 */
[C---:B------:R-:W-:Y:S01]  /*02a0*/  ISETP.GT.AND P4, PT, R0.reuse, RZ, P0 ;  /* 0x000000ff0000720c */ /* 0x040fe20000784270 */
[C---:B------:R-:W-:Y:S01]  /*02b0*/  VIADD R16, R5.reuse, 0xfffff100 ;  /* 0xfffff10005107836 */ /* 0x040fe20000000000 */
[C---:B------:R-:W-:Y:S01]  /*02c0*/  ISETP.GT.AND P3, PT, R0.reuse, RZ, P1 ;  /* 0x000000ff0000720c */ /* 0x040fe20000f64270 */
[----:B------:R-:W-:Y:S01]  /*02d0*/  VIADD R26, R5, 0xfffff180 ;  /* 0xfffff180051a7836 */ /* 0x000fe20000000000 */
[----:B------:R-:W-:Y:S01]  /*02e0*/  ISETP.LT.AND P4, PT, R17, 0x1c200, P4 ;  /* 0x0001c2001100780c */ /* 0x000fe20002781270 */
[----:B------:R-:W-:Y:S01]  /*02f0*/  IMAD.IADD R7, R3, 0x1, R16 ;  /* 0x0000000103077824 */ /* 0x000fe200078e0210 */
[----:B------:R-:W-:Y:S01]  /*0300*/  ISETP.LT.AND P3, PT, R17, 0x1c200, P3 ;  /* 0x0001c2001100780c */ /* 0x000fe20001f61270 */
[----:B------:R-:W-:Y:S02]  /*0310*/  IMAD.IADD R9, R3, 0x1, R26 ;  /* 0x0000000103097824 */ /* 0x000fe400078e021a */
[C---:B------:R-:W-:Y:S02]  /*0320*/  IMAD R7, R0.reuse, 0x1d00, R7 ;  /* 0x00001d0000077824 */ /* 0x040fe400078e0207 */
[----:B------:R-:W-:-:S02]  /*0330*/  IMAD R9, R0, 0x1d00, R9 ;  /* 0x00001d0000097824 */ /* 0x000fc400078e0209 */
[----:B--2---:R-:W-:-:S04]  /*0340*/  IMAD.WIDE R6, R7, 0x4, R18 ;  /* 0x0000000407067825 */ /* 0x004fc800078e0212 */
[----:B------:R-:W-:Y:S01]  /*0350*/  IMAD.WIDE R8, R9, 0x4, R18 ;  /* 0x0000000409087825 */ /* 0x000fe200078e0212 */
[----:B------:R1:W2:Y:S04]  /*0360*/  @P4 LDG.E.128 R12, desc[UR6][R6.64] ;  /* 0x00000006060c4981 */ /* 0x0002a8000c1e1d00 */
[----:B------:R-:W3:Y:S01]  /*0370*/  @P3 LDG.E.128 R20, desc[UR6][R8.64] ;  /* 0x0000000608143981 */ /* 0x000ee2000c1e1d00 */
[----:B------:R-:W-:-:S04]  /*0380*/  VIADD R35, R5, 0xfffff200 ;  /* 0xfffff20005237836 */ /* 0x000fc80000000000 */
[----:B-1----:R-:W-:-:S04]  /*0390*/  IMAD.IADD R7, R3, 0x1, R35 ;  /* 0x0000000103077824 */ /* 0x002fc800078e0223 */
[----:B------:R-:W-:Y:S01]  /*03a0*/  IMAD R7, R0, 0x1d00, R7 ;  /* 0x00001d0000077824 */ /* 0x000fe200078e0207 */
[----:B--2---:R-:W-:Y:S02]  /*03b0*/  SEL R12, R12, 0xff800000, P4 ;  /* 0xff8000000c0c7807 */ /* 0x004fe40002000000 */
[----:B------:R-:W-:Y:S02]  /*03c0*/  SEL R33, R13, 0xff800000, P4 ;  /* 0xff8000000d217807 */ /* 0x000fe40002000000 */
[----:B---3--:R-:W-:Y:S02]  /*03d0*/  SEL R31, R20, 0xff800000, P3 ;  /* 0xff800000141f7807 */ /* 0x008fe40001800000 */
[----:B------:R-:W-:Y:S02]  /*03e0*/  SEL R4, R21, 0xff800000, P3 ;  /* 0xff80000015047807 */ /* 0x000fe40001800000 */
[----:B------:R-:W-:Y:S02]  /*03f0*/  CS2R R20, SRZ ;  /* 0x0000000000147805 */ /* 0x000fe4000001ff00 */
[----:B------:R-:W-:-:S02]  /*0400*/  FSETP.GT.AND P6, PT, R31, R12, PT ;  /* 0x0000000c1f00720b */ /* 0x000fc40003fc4000 */
[----:B------:R-:W-:Y:S02]  /*0410*/  FSETP.GT.AND P5, PT, R4, R33, PT ;  /* 0x000000210400720b */ /* 0x000fe40003fa4000 */
[----:B------:R-:W-:Y:S02]  /*0420*/  FSETP.NAN.AND P2, PT, R31, R31, PT ;  /* 0x0000001f1f00720b */ /* 0x000fe40003f48000 */
[----:B------:R-:W-:Y:S02]  /*0430*/  SEL R14, R14, 0xff800000, P4 ;  /* 0xff8000000e0e7807 */ /* 0x000fe40002000000 */
[----:B------:R-:W-:Y:S02]  /*0440*/  SEL R13, R22, 0xff800000, P3 ;  /* 0xff800000160d7807 */ /* 0x000fe40001800000 */
[----:B------:R-:W-:Y:S02]  /*0450*/  SEL R6, R15, 0xff800000, P4 ;  /* 0xff8000000f067807 */ /* 0x000fe40002000000 */
[----:B------:R-:W-:-:S02]  /*0460*/  P2R R11, PR, RZ, 0x40 ;  /* 0x00000040ff0b7803 */ /* 0x000fc40000000000 */
[----:B------:R-:W-:Y:S02]  /*0470*/  @!P6 SEL R31, R31, R12, P2 ;  /* 0x0000000c1f1fe207 */ /* 0x000fe40001000000 */
[C---:B------:R-:W-:Y:S02]  /*0480*/  FSETP.NAN.AND P2, PT, R4.reuse, R4, PT ;  /* 0x000000040400720b */ /* 0x040fe40003f48000 */
[----:B------:R-:W-:Y:S02]  /*0490*/  P2R R12, PR, RZ, 0x20 ;  /* 0x00000020ff0c7803 */ /* 0x000fe40000000000 */
[----:B------:R-:W-:Y:S02]  /*04a0*/  @!P5 SEL R4, R4, R33, P2 ;  /* 0x000000210404d207 */ /* 0x000fe40001000000 */
[C---:B------:R-:W-:Y:S02]  /*04b0*/  FSETP.GT.AND P5, PT, R13.reuse, R14, PT ;  /* 0x0000000e0d00720b */ /* 0x040fe40003fa4000 */
[----:B------:R-:W-:-:S02]  /*04c0*/  FSETP.NAN.AND P2, PT, R13, R13, PT ;  /* 0x0000000d0d00720b */ /* 0x000fc40003f48000 */
[----:B------:R-:W-:Y:S02]  /*04d0*/  SEL R33, R23, 0xff800000, P3 ;  /* 0xff80000017217807 */ /* 0x000fe40001800000 */
[----:B------:R-:W-:Y:S02]  /*04e0*/  CS2R R22, SRZ ;  /* 0x0000000000167805 */ /* 0x000fe4000001ff00 */
[----:B------:R-:W-:-:S05]  /*04f0*/  P2R R10, PR, RZ, 0x20 ;  /* 0x00000020ff0a7803 */ /* 0x000fca0000000000 */
[----:B------:R-:W-:Y:S02]  /*0500*/  @!P5 SEL R13, R13, R14, P2 ;  /* 0x0000000e0d0dd207 */ /* 0x000fe40001000000 */
[C---:B------:R-:W-:Y:S02]  /*0510*/  FSETP.GT.AND P5, PT, R33.reuse, R6, PT ;  /* 0x000000062100720b */ /* 0x040fe40003fa4000 */
[----:B------:R-:W-:Y:S02]  /*0520*/  FSETP.NAN.AND P2, PT, R33, R33, PT ;  /* 0x000000212100720b */ /* 0x000fe40003f48000 */
[----:B------:R-:W-:-:S09]  /*0530*/  P2R R9, PR, RZ, 0x20 ;  /* 0x00000020ff097803 */ /* 0x000fd20000000000 */
[----:B------:R-:W-:Y:S02]  /*0540*/  @!P5 SEL R33, R33, R6, P2 ;  /* 0x000000062121d207 */ /* 0x000fe40001000000 */
[----:B------:R-:W-:-:S04]  /*0550*/  LEA R6, R29, 0x1, 0x1 ;  /* 0x000000011d067811 */ /* 0x000fc800078e08ff */
[----:B------:R-:W-:Y:S01]  /*0560*/  ISETP.LT.AND P1, PT, R6, 0x1d, P1 ;  /* 0x0000001d0600780c */ /* 0x000fe20000f21270 */
[----:B------:R-:W-:-:S03]  /*0570*/  IMAD.WIDE R6, R7, 0x4, R18 ;  /* 0x0000000407067825 */ /* 0x000fc600078e0212 */
[----:B------:R-:W-:-:S04]  /*0580*/  ISETP.GT.AND P2, PT, R0, RZ, P1 ;  /* 0x000000ff0000720c */ /* 0x000fc80000f44270 */
[----:B------:R-:W-:-:S13]  /*0590*/  ISETP.LT.AND P2, PT, R17, 0x1c200, P2 ;  /* 0x0001c2001100780c */ /* 0x000fda0001741270 */
[----:B------:R-:W2:Y:S02]  /*05a0*/  @P2 LDG.E.128 R20, desc[UR6][R6.64] ;  /* 0x0000000606142981 */ /* 0x000ea4000c1e1d00 */
[----:B--2---:R-:W-:Y:S02]  /*05b0*/  SEL R34, R23, 0xff800000, P2 ;  /* 0xff80000017227807 */ /* 0x004fe40001000000 */
[----:B------:R-:W-:Y:S02]  /*05c0*/  SEL R38, R22, 0xff800000, P2 ;  /* 0xff80000016267807 */ /* 0x000fe40001000000 */
[----:B------:R-:W-:Y:S02]  /*05d0*/  CS2R R22, SRZ ;  /* 0x0000000000167805 */ /* 0x000fe4000001ff00 */
[-C--:B------:R-:W-:Y:S02]  /*05e0*/  FSETP.NAN.AND P5, PT, R34, R34.reuse, PT ;  /* 0x000000222200720b */ /* 0x080fe40003fa8000 */
[----:B------:R-:W-:-:S02]  /*05f0*/  FSETP.GEU.AND P6, PT, R33, R34, PT ;  /* 0x000000222100720b */ /* 0x000fc40003fce000 */
[----:B------:R-:W-:Y:S02]  /*0600*/  SEL R37, R21, 0xff800000, P2 ;  /* 0xff80000015257807 */ /* 0x000fe40001000000 */
[----:B------:R-:W-:Y:S02]  /*0610*/  P2R R15, PR, RZ, 0x40 ;  /* 0x00000040ff0f7803 */ /* 0x000fe40000000000 */
[----:B------:R-:W-:Y:S02]  /*0620*/  SEL R36, R20, 0xff800000, P2 ;  /* 0xff80000014247807 */ /* 0x000fe40001000000 */
[----:B------:R-:W-:-:S03]  /*0630*/  CS2R R20, SRZ ;  /* 0x0000000000147805 */ /* 0x000fc6000001ff00 */
[----:B------:R-:W-:Y:S02]  /*0640*/  @!P5 SEL R34, R34, R33, !P6 ;  /* 0x000000212222d207 */ /* 0x000fe40007000000 */
[-C--:B------:R-:W-:Y:S02]  /*0650*/  FSETP.NAN.AND P5, PT, R38, R38.reuse, PT ;  /* 0x000000262600720b */ /* 0x080fe40003fa8000 */
[----:B------:R-:W-:-:S04]  /*0660*/  FSETP.GEU.AND P6, PT, R13, R38, PT ;  /* 0x000000260d00720b */ /* 0x000fc80003fce000 */
[----:B------:R-:W-:-:S07]  /*0670*/  P2R R7, PR, RZ, 0x40 ;  /* 0x00000040ff077803 */ /* 0x000fce0000000000 */
[----:B------:R-:W-:Y:S02]  /*0680*/  @!P5 SEL R38, R38, R13, !P6 ;  /* 0x0000000d2626d207 */ /* 0x000fe40007000000 */
[-C--:B------:R-:W-:Y:S02]  /*0690*/  FSETP.NAN.AND P5, PT, R37, R37.reuse, PT ;  /* 0x000000252500720b */ /* 0x080fe40003fa8000 */
[----:B------:R-:W-:-:S04]  /*06a0*/  FSETP.GEU.AND P6, PT, R4, R37, PT ;  /* 0x000000250400720b */ /* 0x000fc80003fce000 */
[----:B------:R-:W-:-:S07]  /*06b0*/  P2R R8, PR, RZ, 0x40 ;  /* 0x00000040ff087803 */ /* 0x000fce0000000000 */
[----:B------:R-:W-:Y:S02]  /*06c0*/  @!P5 SEL R37, R37, R4, !P6 ;  /* 0x000000042525d207 */ /* 0x000fe40007000000 */
[----:B------:R-:W-:Y:S02]  /*06d0*/  LOP3.LUT R4, R2, 0x4, R27, 0xfe, !PT ;  /* 0x0000000402047812 */ /* 0x000fe400078efe1b */
[----:B------:R-:W-:Y:S02]  /*06e0*/  FSETP.NAN.AND P5, PT, R36, R36, PT ;  /* 0x000000242400720b */ /* 0x000fe40003fa8000 */
[----:B------:R-:W-:Y:S02]  /*06f0*/  LEA.HI R25, R25, R4, RZ, 0x7 ;  /* 0x0000000419197211 */ /* 0x000fe400078f38ff */
[----:B------:R-:W-:Y:S02]  /*0700*/  FSETP.GEU.AND P6, PT, R31, R36, PT ;  /* 0x000000241f00720b */ /* 0x000fe40003fce000 */
[----:B------:R-:W-:-:S02]  /*0710*/  LOP3.LUT R25, R25, 0xffffff80, RZ, 0xc0, !PT ;  /* 0xffffff8019197812 */ /* 0x000fc400078ec0ff */
[----:B------:R-:W-:-:S03]  /*0720*/  P2R R6, PR, RZ, 0x40 ;  /* 0x00000040ff067803 */ /* 0x000fc60000000000 */
[----:B------:R-:W-:Y:S02]  /*0730*/  IMAD.IADD R4, R4, 0x1, -R25 ;  /* 0x0000000104047824 */ /* 0x000fe400078e0a19 */
[----:B------:R-:W-:Y:S02]  /*0740*/  @!P5 SEL R36, R36, R31, !P6 ;  /* 0x0000001f2424d207 */ /* 0x000fe40007000000 */
[----:B------:R-:W-:-:S04]  /*0750*/  IMAD.IADD R13, R4, 0x1, R16 ;  /* 0x00000001040d7824 */ /* 0x000fc800078e0210 */
[----:B------:R-:W-:-:S04]  /*0760*/  IMAD R13, R0, 0x1d00, R13 ;  /* 0x00001d00000d7824 */ /* 0x000fc800078e020d */
[----:B------:R-:W-:-:S05]  /*0770*/  IMAD.WIDE R24, R13, 0x4, R18 ;  /* 0x000000040d187825 */ /* 0x000fca00078e0212 */
[----:B------:R1:W2:Y:S01]  /*0780*/  @P4 LDG.E.128 R20, desc[UR6][R24.64] ;  /* 0x0000000618144981 */ /* 0x0002a2000c1e1d00 */
[----:B------:R-:W-:-:S04]  /*0790*/  IMAD.IADD R13, R4, 0x1, R26 ;  /* 0x00000001040d7824 */ /* 0x000fc800078e021a */
[----:B------:R-:W-:-:S04]  /*07a0*/  IMAD R13, R0, 0x1d00, R13 ;  /* 0x00001d00000d7824 */ /* 0x000fc800078e020d */
[----:B-1----:R-:W-:Y:S01]  /*07b0*/  IMAD.WIDE R24, R13, 0x4, R18 ;  /* 0x000000040d187825 */ /* 0x002fe200078e0212 */
[----:B--2---:R-:W-:Y:S02]  /*07c0*/  SEL R27, R20, 0xff800000, P4 ;  /* 0xff800000141b7807 */ /* 0x004fe40002000000 */
[----:B------:R-:W-:Y:S02]  /*07d0*/  SEL R33, R21, 0xff800000, P4 ;  /* 0xff80000015217807 */ /* 0x000fe40002000000 */
[----:B------:R-:W-:Y:S02]  /*07e0*/  CS2R R20, SRZ ;  /* 0x0000000000147805 */ /* 0x000fe4000001ff00 */
[----:B------:R-:W-:Y:S02]  /*07f0*/  SEL R14, R22, 0xff800000, P4 ;  /* 0xff800000160e7807 */ /* 0x000fe40002000000 */
[----:B------:R-:W-:Y:S02]  /*0800*/  SEL R39, R23, 0xff800000, P4 ;  /* 0xff80000017277807 */ /* 0x000fe40002000000 */
[----:B------:R-:W-:-:S06]  /*0810*/  CS2R R22, SRZ ;  /* 0x0000000000167805 */ /* 0x000fcc000001ff00 */
[----:B------:R-:W2:Y:S01]  /*0820*/  @P3 LDG.E.128 R20, desc[UR6][R24.64] ;  /* 0x0000000618143981 */ /* 0x000ea2000c1e1d00 */
[----:B------:R-:W-:Y:S01]  /*0830*/  IMAD.IADD R35, R4, 0x1, R35 ;  /* 0x0000000104237824 */ /* 0x000fe200078e0223 */
[----:B--2---:R-:W-:Y:S02]  /*0840*/  SEL R31, R22, 0xff800000, P3 ;  /* 0xff800000161f7807 */ /* 0x004fe40001800000 */
[----:B------:R-:W-:Y:S02]  /*0850*/  SEL R30, R21, 0xff800000, P3 ;  /* 0xff800000151e7807 */ /* 0x000fe40001800000 */
[----:B------:R-:W-:Y:S02]  /*0860*/  FSETP.GT.AND P6, PT, R31, R14, PT ;  /* 0x0000000e1f00720b */ /* 0x000fe40003fc4000 */
[----:B------:R-:W-:Y:S02]  /*0870*/  FSETP.GT.AND P4, PT, R30, R33, PT ;  /* 0x000000211e00720b */ /* 0x000fe40003f84000 */
[----:B------:R-:W-:-:S02]  /*0880*/  SEL R28, R20, 0xff800000, P3 ;  /* 0xff800000141c7807 */ /* 0x000fc40001800000 */
[----:B------:R-:W-:Y:S02]  /*0890*/  CS2R R20, SRZ ;  /* 0x0000000000147805 */ /* 0x000fe4000001ff00 */
[----:B------:R-:W-:Y:S02]  /*08a0*/  SEL R32, R23, 0xff800000, P3 ;  /* 0xff80000017207807 */ /* 0x000fe40001800000 */
[----:B------:R-:W-:Y:S02]  /*08b0*/  CS2R R22, SRZ ;  /* 0x0000000000167805 */ /* 0x000fe4000001ff00 */
[----:B------:R-:W-:Y:S02]  /*08c0*/  FSETP.NAN.AND P3, PT, R31, R31, PT ;  /* 0x0000001f1f00720b */ /* 0x000fe40003f68000 */
[----:B------:R-:W-:Y:S01]  /*08d0*/  P2R R13, PR, RZ, 0x10 ;  /* 0x00000010ff0d7803 */ /* 0x000fe20000000000 */
[----:B------:R-:W-:Y:S01]  /*08e0*/  VIADD R41, R5, 0xffffff80 ;  /* 0xffffff8005297836 */ /* 0x000fe20000000000 */
[----:B------:R-:W-:-:S02]  /*08f0*/  ISETP.GT.AND P0, PT, R0, -0x1, P0 ;  /* 0xffffffff0000780c */ /* 0x000fc40000704270 */
[----:B------:R-:W-:Y:S02]  /*0900*/  @!P6 SEL R31, R31, R14, P3 ;  /* 0x0000000e1f1fe207 */ /* 0x000fe40001800000 */
[C---:B------:R-:W-:Y:S01]  /*0910*/  FSETP.NAN.AND P3, PT, R30.reuse, R30, PT ;  /* 0x0000001e1e00720b */ /* 0x040fe20003f68000 */
[----:B------:R-:W-:Y:S01]  /*0920*/  VIADD R53, R5, 0x80 ;  /* 0x0000008005357836 */ /* 0x000fe20000000000 */
[----:B------:R-:W-:Y:S02]  /*0930*/  P2R R24, PR, RZ, 0x40 ;  /* 0x00000040ff187803 */ /* 0x000fe40000000000 */
[----:B------:R-:W-:Y:S02]  /*0940*/  @!P4 SEL R30, R30, R33, P3 ;  /* 0x000000211e1ec207 */ /* 0x000fe40001800000 */
[C---:B------:R-:W-:Y:S02]  /*0950*/  FSETP.GT.AND P4, PT, R28.reuse, R27, PT ;  /* 0x0000001b1c00720b */ /* 0x040fe40003f84000 */
[----:B------:R-:W-:-:S02]  /*0960*/  FSETP.NAN.AND P3, PT, R28, R28, PT ;  /* 0x0000001c1c00720b */ /* 0x000fc40003f68000 */
[----:B------:R-:W-:-:S09]  /*0970*/  P2R R16, PR, RZ, 0x10 ;  /* 0x00000010ff107803 */ /* 0x000fd20000000000 */
[----:B------:R-:W-:Y:S01]  /*0980*/  @!P4 SEL R28, R28, R27, P3 ;  /* 0x0000001b1c1cc207 */ /* 0x000fe20001800000 */
[----:B------:R-:W-:Y:S01]  /*0990*/  IMAD R27, R0, 0x1d00, R35 ;  /* 0x00001d00001b7824 */ /* 0x000fe200078e0223 */
[C---:B------:R-:W-:Y:S02]  /*09a0*/  FSETP.GT.AND P4, PT, R32.reuse, R39, PT ;  /* 0x000000272000720b */ /* 0x040fe40003f84000 */
[----:B------:R-:W-:Y:S01]  /*09b0*/  FSETP.NAN.AND P3, PT, R32, R32, PT ;  /* 0x000000202000720b */ /* 0x000fe20003f68000 */
[----:B------:R-:W-:Y:S01]  /*09c0*/  IMAD.WIDE R26, R27, 0x4, R18 ;  /* 0x000000041b1a7825 */ /* 0x000fe200078e0212 */
[----:B------:R-:W-:-:S04]  /*09d0*/  P2R R14, PR, RZ, 0x10 ;  /* 0x00000010ff0e7803 */ /* 0x000fc80000000000 */
[----:B------:R-:W2:Y:S05]  /*09e0*/  @P2 LDG.E.128 R20, desc[UR6][R26.64] ;  /* 0x000000061a142981 */ /* 0x000eaa000c1e1d00 */
[----:B------:R-:W-:Y:S02]  /*09f0*/  @!P4 SEL R32, R32, R39, P3 ;  /* 0x000000272020c207 */ /* 0x000fe40001800000 */
[----:B------:R-:W-:Y:S02]  /*0a00*/  ISETP.LT.AND P0, PT, R17, 0x1c200, P0 ;  /* 0x0001c2001100780c */ /* 0x000fe40000701270 */
[----:B--2---:R-:W-:Y:S02]  /*0a10*/  SEL R33, R20, 0xff800000, P2 ;  /* 0xff80000014217807 */ /* 0x004fe40001000000 */
[----:B------:R-:W-:-:S02]  /*0a20*/  SEL R35, R21, 0xff800000, P2 ;  /* 0xff80000015237807 */ /* 0x000fc40001000000 */
[----:B------:R-:W-:Y:S02]  /*0a30*/  SEL R40, R22, 0xff800000, P2 ;  /* 0xff80000016287807 */ /* 0x000fe40001000000 */
[----:B------:R-:W-:Y:S02]  /*0a40*/  SEL R39, R23, 0xff800000, P2 ;  /* 0xff80000017277807 */ /* 0x000fe40001000000 */
[-C--:B------:R-:W-:Y:S02]  /*0a50*/  FSETP.NAN.AND P2, PT, R33, R33.reuse, PT ;  /* 0x000000212100720b */ /* 0x080fe40003f48000 */
[----:B------:R-:W-:-:S11]  /*0a60*/  FSETP.GEU.AND P4, PT, R28, R33, PT ;  /* 0x000000211c00720b */ /* 0x000fd60003f8e000 */
[----:B------:R-:W-:Y:S02]  /*0a70*/  @!P2 SEL R33, R33, R28, !P4 ;  /* 0x0000001c2121a207 */ /* 0x000fe40006000000 */
[-C--:B------:R-:W-:Y:S02]  /*0a80*/  FSETP.NAN.AND P2, PT, R35, R35.reuse, PT ;  /* 0x000000232300720b */ /* 0x080fe40003f48000 */
[----:B------:R-:W-:-:S11]  /*0a90*/  FSETP.GEU.AND P3, PT, R30, R35, PT ;  /* 0x000000231e00720b */ /* 0x000fd60003f6e000 */
[----:B------:R-:W-:Y:S02]  /*0aa0*/  @!P2 SEL R35, R35, R30, !P3 ;  /* 0x0000001e2323a207 */ /* 0x000fe40005800000 */
[-C--:B------:R-:W-:Y:S02]  /*0ab0*/  FSETP.NAN.AND P2, PT, R40, R40.reuse, PT ;  /* 0x000000282800720b */ /* 0x080fe40003f48000 */
[----:B------:R-:W-:Y:S01]  /*0ac0*/  P2R R26, PR, RZ, 0x8 ;  /* 0x00000008ff1a7803 */ /* 0x000fe20000000000 */
[----:B------:R-:W-:Y:S01]  /*0ad0*/  IMAD.IADD R21, R4, 0x1, R41 ;  /* 0x0000000104157824 */ /* 0x000fe200078e0229 */
[----:B------:R-:W-:Y:S02]  /*0ae0*/  FSETP.GEU.AND P3, PT, R31, R40, PT ;  /* 0x000000281f00720b */ /* 0x000fe40003f6e000 */
[----:B------:R-:W-:-:S07]  /*0af0*/  CS2R R22, SRZ ;  /* 0x0000000000167805 */ /* 0x000fce000001ff00 */
[----:B------:R-:W-:Y:S01]  /*0b00*/  @!P2 SEL R40, R40, R31, !P3 ;  /* 0x0000001f2828a207 */ /* 0x000fe20005800000 */
[----:B------:R-:W-:Y:S01]  /*0b10*/  IMAD R31, R0, 0x1d00, R21 ;  /* 0x00001d00001f7824 */ /* 0x000fe200078e0215 */
[----:B------:R-:W-:-:S03]  /*0b20*/  CS2R R20, SRZ ;  /* 0x0000000000147805 */ /* 0x000fc6000001ff00 */
[----:B------:R-:W-:-:S05]  /*0b30*/  IMAD.WIDE R30, R31, 0x4, R18 ;  /* 0x000000041f1e7825 */ /* 0x000fca00078e0212 */
[----:B------:R-:W2:Y:S01]  /*0b40*/  @P0 LDG.E.128 R20, desc[UR6][R30.64] ;  /* 0x000000061e140981 */ /* 0x000ea2000c1e1d00 */
[-C--:B------:R-:W-:Y:S02]  /*0b50*/  FSETP.NAN.AND P2, PT, R39, R39.reuse, PT ;  /* 0x000000272700720b */ /* 0x080fe40003f48000 */
[----:B------:R-:W-:Y:S02]  /*0b60*/  P2R R28, PR, RZ, 0x8 ;  /* 0x00000008ff1c7803 */ /* 0x000fe40000000000 */
[----:B------:R-:W-:Y:S01]  /*0b70*/  FSETP.GEU.AND P3, PT, R32, R39, PT ;  /* 0x000000272000720b */ /* 0x000fe20003f6e000 */
[----:B------:R-:W-:-:S08]  /*0b80*/  IMAD.IADD R41, R3, 0x1, R41 ;  /* 0x0000000103297824 */ /* 0x000fd000078e0229 */
[----:B------:R-:W-:Y:S02]  /*0b90*/  @!P2 SEL R39, R39, R32, !P3 ;  /* 0x000000202727a207 */ /* 0x000fe40005800000 */
[----:B------:R-:W-:Y:S01]  /*0ba0*/  P2R R27, PR, RZ, 0x8 ;  /* 0x00000008ff1b7803 */ /* 0x000fe20000000000 */
[----:B------:R-:W-:Y:S01]  /*0bb0*/  IMAD R41, R0, 0x1d00, R41 ;  /* 0x00001d0000297824 */ /* 0x000fe200078e0229 */
[----:B--2---:R-:W-:-:S04]  /*0bc0*/  SEL R43, R22, 0xff800000, P0 ;  /* 0xff800000162b7807 */ /* 0x004fc80000000000 */
[-C--:B------:R-:W-:Y:S02]  /*0bd0*/  FSETP.NAN.AND P2, PT, R43, R43.reuse, PT ;  /* 0x0000002b2b00720b */ /* 0x080fe40003f48000 */
[----:B------:R-:W-:Y:S02]  /*0be0*/  FSETP.GEU.AND P3, PT, R40, R43, PT ;  /* 0x0000002b2800720b */ /* 0x000fe40003f6e000 */
[----:B------:R-:W-:Y:S02]  /*0bf0*/  SEL R44, R21, 0xff800000, P0 ;  /* 0xff800000152c7807 */ /* 0x000fe40000000000 */
[----:B------:R-:W-:Y:S02]  /*0c00*/  SEL R42, R20, 0xff800000, P0 ;  /* 0xff800000142a7807 */ /* 0x000fe40000000000 */
[----:B------:R-:W-:Y:S02]  /*0c10*/  CS2R R20, SRZ ;  /* 0x0000000000147805 */ /* 0x000fe4000001ff00 */
[----:B------:R-:W-:-:S02]  /*0c20*/  SEL R45, R23, 0xff800000, P0 ;  /* 0xff800000172d7807 */ /* 0x000fc40000000000 */
[----:B------:R-:W-:Y:S02]  /*0c30*/  CS2R R22, SRZ ;  /* 0x0000000000167805 */ /* 0x000fe4000001ff00 */
[----:B------:R-:W-:Y:S01]  /*0c40*/  @!P2 SEL R43, R43, R40, !P3 ;  /* 0x000000282b2ba207 */ /* 0x000fe20005800000 */
[----:B------:R-:W-:-:S05]  /*0c50*/  IMAD.WIDE R40, R41, 0x4, R18 ;  /* 0x0000000429287825 */ /* 0x000fca00078e0212 */
[----:B------:R-:W2:Y:S01]  /*0c60*/  @P0 LDG.E.128 R20, desc[UR6][R40.64] ;  /* 0x0000000628140981 */ /* 0x000ea2000c1e1d00 */
[-C--:B------:R-:W-:Y:S02]  /*0c70*/  FSETP.NAN.AND P2, PT, R44, R44.reuse, PT ;  /* 0x0000002c2c00720b */ /* 0x080fe40003f48000 */
[----:B------:R-:W-:Y:S02]  /*0c80*/  P2R R30, PR, RZ, 0x8 ;  /* 0x00000008ff1e7803 */ /* 0x000fe40000000000 */
[----:B------:R-:W-:-:S09]  /*0c90*/  FSETP.GEU.AND P3, PT, R35, R44, PT ;  /* 0x0000002c2300720b */ /* 0x000fd20003f6e000 */
[----:B------:R-:W-:Y:S02]  /*0ca0*/  @!P2 SEL R44, R44, R35, !P3 ;  /* 0x000000232c2ca207 */ /* 0x000fe40005800000 */
[-C--:B------:R-:W-:Y:S02]  /*0cb0*/  FSETP.NAN.AND P2, PT, R42, R42.reuse, PT ;  /* 0x0000002a2a00720b */ /* 0x080fe40003f48000 */
[----:B------:R-:W-:Y:S02]  /*0cc0*/  P2R R31, PR, RZ, 0x8 ;  /* 0x00000008ff1f7803 */ /* 0x000fe40000000000 */
[----:B------:R-:W-:-:S09]  /*0cd0*/  FSETP.GEU.AND P3, PT, R33, R42, PT ;  /* 0x0000002a2100720b */ /* 0x000fd20003f6e000 */
[----:B------:R-:W-:Y:S02]  /*0ce0*/  @!P2 SEL R42, R42, R33, !P3 ;  /* 0x000000212a2aa207 */ /* 0x000fe40005800000 */
[-C--:B------:R-:W-:Y:S02]  /*0cf0*/  FSETP.NAN.AND P2, PT, R45, R45.reuse, PT ;  /* 0x0000002d2d00720b */ /* 0x080fe40003f48000 */
[----:B------:R-:W-:Y:S02]  /*0d00*/  P2R R32, PR, RZ, 0x8 ;  /* 0x00000008ff207803 */ /* 0x000fe40000000000 */
[----:B------:R-:W-:-:S04]  /*0d10*/  FSETP.GEU.AND P3, PT, R39, R45, PT ;  /* 0x0000002d2700720b */ /* 0x000fc80003f6e000 */
[----:B------:R-:W-:-:S05]  /*0d20*/  P2R R33, PR, RZ, 0x8 ;  /* 0x00000008ff217803 */ /* 0x000fca0000000000 */
[----:B------:R-:W-:Y:S02]  /*0d30*/  @!P2 SEL R45, R45, R39, !P3 ;  /* 0x000000272d2da207 */ /* 0x000fe40005800000 */
[----:B--2---:R-:W-:Y:S02]  /*0d40*/  SEL R47, R20, 0xff800000, P0 ;  /* 0xff800000142f7807 */ /* 0x004fe40000000000 */
[----:B------:R-:W-:Y:S02]  /*0d50*/  SEL R46, R21, 0xff800000, P0 ;  /* 0xff800000152e7807 */ /* 0x000fe40000000000 */
[----:B------:R-:W-:Y:S02]  /*0d60*/  SEL R48, R22, 0xff800000, P0 ;  /* 0xff80000016307807 */ /* 0x000fe40000000000 */
[----:B------:R-:W-:Y:S02]  /*0d70*/  SEL R49, R23, 0xff800000, P0 ;  /* 0xff80000017317807 */ /* 0x000fe40000000000 */
[----:B------:R-:W-:-:S02]  /*0d80*/  FSETP.NAN.AND P0, PT, R47, R47, PT ;  /* 0x0000002f2f00720b */ /* 0x000fc40003f08000 */
[----:B------:R-:W-:-:S11]  /*0d90*/  FSETP.GEU.AND P3, PT, R36, R47, PT ;  /* 0x0000002f2400720b */ /* 0x000fd60003f6e000 */
[----:B------:R-:W-:Y:S02]  /*0da0*/  @!P0 SEL R47, R47, R36, !P3 ;  /* 0x000000242f2f8207 */ /* 0x000fe40005800000 */
[-C--:B------:R-:W-:Y:S02]  /*0db0*/  FSETP.NAN.AND P0, PT, R46, R46.reuse, PT ;  /* 0x0000002e2e00720b */ /* 0x080fe40003f08000 */
[----:B------:R-:W-:-:S11]  /*0dc0*/  FSETP.GEU.AND P2, PT, R37, R46, PT ;  /* 0x0000002e2500720b */ /* 0x000fd60003f4e000 */
[----:B------:R-:W-:Y:S02]  /*0dd0*/  @!P0 SEL R46, R46, R37, !P2 ;  /* 0x000000252e2e8207 */ /* 0x000fe40005000000 */
[-C--:B------:R-:W-:Y:S02]  /*0de0*/  FSETP.NAN.AND P0, PT, R48, R48.reuse, PT ;  /* 0x000000303000720b */ /* 0x080fe40003f08000 */
[----:B------:R-:W-:Y:S02]  /*0df0*/  P2R R36, PR, RZ, 0x4 ;  /* 0x00000004ff247803 */ /* 0x000fe40000000000 */
[----:B------:R-:W-:-:S09]  /*0e00*/  FSETP.GEU.AND P2, PT, R38, R48, PT ;  /* 0x000000302600720b */ /* 0x000fd20003f4e000 */
[----:B------:R-:W-:Y:S02]  /*0e10*/  @!P0 SEL R48, R48, R38, !P2 ;  /* 0x0000002630308207 */ /* 0x000fe40005000000 */
[-C--:B------:R-:W-:Y:S02]  /*0e20*/  FSETP.NAN.AND P0, PT, R49, R49.reuse, PT ;  /* 0x000000313100720b */ /* 0x080fe40003f08000 */
[----:B------:R-:W-:Y:S02]  /*0e30*/  P2R R37, PR, RZ, 0x4 ;  /* 0x00000004ff257803 */ /* 0x000fe40000000000 */
[----:B------:R-:W-:Y:S01]  /*0e40*/  FSETP.GEU.AND P2, PT, R34, R49, PT ;  /* 0x000000312200720b */ /* 0x000fe20003f4e000 */
[----:B------:R-:W-:-:S03]  /*0e50*/  IMAD.IADD R23, R4, 0x1, R5 ;  /* 0x0000000104177824 */ /* 0x000fc600078e0205 */
[----:B------:R-:W-:-:S05]  /*0e60*/  P2R R38, PR, RZ, 0x4 ;  /* 0x00000004ff267803 */ /* 0x000fca0000000000 */
[----:B------:R-:W-:Y:S02]  /*0e70*/  @!P0 SEL R49, R49, R34, !P2 ;  /* 0x0000002231318207 */ /* 0x000fe40005000000 */
[----:B------:R-:W-:Y:S02]  /*0e80*/  LOP3.LUT R34, R0, R29, RZ, 0xfc, !PT ;  /* 0x0000001d00227212 */ /* 0x000fe400078efcff */
[----:B------:R-:W-:-:S04]  /*0e90*/  ISETP.GE.AND P0, PT, R17, 0x1c200, PT ;  /* 0x0001c2001100780c */ /* 0x000fc80003f06270 */
[----:B------:R-:W-:Y:S01]  /*0ea0*/  ISETP.GT.AND P2, PT, R34, -0x1, !P0 ;  /* 0xffffffff2200780c */ /* 0x000fe20004744270 */
[----:B------:R-:W-:Y:S01]  /*0eb0*/  IMAD R41, R0, 0x1d00, R23 ;  /* 0x00001d0000297824 */ /* 0x000fe200078e0217 */
[----:B------:R-:W-:Y:S02]  /*0ec0*/  CS2R R20, SRZ ;  /* 0x0000000000147805 */ /* 0x000fe4000001ff00 */
[----:B------:R-:W-:Y:S01]  /*0ed0*/  CS2R R22, SRZ ;  /* 0x0000000000167805 */ /* 0x000fe2000001ff00 */
[----:B------:R-:W-:-:S08]  /*0ee0*/  IMAD.WIDE R40, R41, 0x4, R18 ;  /* 0x0000000429287825 */ /* 0x000fd000078e0212 */
[----:B------:R-:W2:Y:S01]  /*0ef0*/  @P2 LDG.E.128 R20, desc[UR6][R40.64] ;  /* 0x0000000628142981 */ /* 0x000ea2000c1e1d00 */
[----:B------:R-:W-:Y:S02]  /*0f00*/  P2R R35, PR, RZ, 0x8 ;  /* 0x00000008ff237803 */ /* 0x000fe40000000000 */
[----:B------:R-:W-:Y:S02]  /*0f10*/  P2R R25, PR, RZ, 0x10 ;  /* 0x00000010ff197803 */ /* 0x000fe40000000000 */
[----:B------:R-:W-:Y:S02]  /*0f20*/  P2R R34, PR, RZ, 0x1 ;  /* 0x00000001ff227803 */ /* 0x000fe40000000000 */
[----:B--2---:R-:W-:-:S04]  /*0f30*/  SEL R51, R20, 0xff800000, P2 ;  /* 0xff80000014337807 */ /* 0x004fc80001000000 */
[-C--:B------:R-:W-:Y:S02]  /*0f40*/  FSETP.NAN.AND P3, PT, R51, R51.reuse, PT ;  /* 0x000000333300720b */ /* 0x080fe40003f68000 */
[----:B------:R-:W-:Y:S02]  /*0f50*/  FSETP.GEU.AND P4, PT, R42, R51, PT ;  /* 0x000000332a00720b */ /* 0x000fe40003f8e000 */
[----:B------:R-:W-:-:S09]  /*0f60*/  SEL R50, R21, 0xff800000, P2 ;  /* 0xff80000015327807 */ /* 0x000fd20001000000 */
[----:B------:R-:W-:Y:S02]  /*0f70*/  @!P3 SEL R51, R51, R42, !P4 ;  /* 0x0000002a3333b207 */ /* 0x000fe40006000000 */
[-C--:B------:R-:W-:Y:S02]  /*0f80*/  FSETP.NAN.AND P3, PT, R50, R50.reuse, PT ;  /* 0x000000323200720b */ /* 0x080fe40003f68000 */
[----:B------:R-:W-:Y:S02]  /*0f90*/  FSETP.GEU.AND P0, PT, R44, R50, PT ;  /* 0x000000322c00720b */ /* 0x000fe40003f0e000 */
[----:B------:R-:W-:-:S09]  /*0fa0*/  SEL R58, R22, 0xff800000, P2 ;  /* 0xff800000163a7807 */ /* 0x000fd20001000000 */
[----:B------:R-:W-:Y:S02]  /*0fb0*/  @!P3 SEL R50, R50, R44, !P0 ;  /* 0x0000002c3232b207 */ /* 0x000fe40004000000 */
[-C--:B------:R-:W-:Y:S02]  /*0fc0*/  FSETP.NAN.AND P3, PT, R58, R58.reuse, PT ;  /* 0x0000003a3a00720b */ /* 0x080fe40003f68000 */
[----:B------:R-:W-:Y:S02]  /*0fd0*/  P2R R40, PR, RZ, 0x1 ;  /* 0x00000001ff287803 */ /* 0x000fe40000000000 */
[----:B------:R-:W-:Y:S02]  /*0fe0*/  FSETP.GEU.AND P0, PT, R43, R58, PT ;  /* 0x0000003a2b00720b */ /* 0x000fe40003f0e000 */
[----:B------:R-:W-:-:S07]  /*0ff0*/  SEL R52, R23, 0xff800000, P2 ;  /* 0xff80000017347807 */ /* 0x000fce0001000000 */
        /* <DEDUP_REMOVED lines=11> */
[----:B------:R-:W-:Y:S02]  /*10b0*/  P2R R42, PR, RZ, 0x1 ;  /* 0x00000001ff2a7803 */ /* 0x000fe40000000000 */
        /* <DEDUP_REMOVED lines=18> */
[----:B------:R-:W-:-:S08]  /*11e0*/  IMAD.IADD R21, R4, 0x1, R53 ;  /* 0x0000000104157824 */ /* 0x000fd000078e0235 */
[----:B------:R-:W-:Y:S02]  /*11f0*/  @!P2 SEL R55, R55, R47, !P0 ;  /* 0x0000002f3737a207 */ /* 0x000fe40004000000 */
[----:B------:R-:W-:-:S04]  /*1200*/  ISETP.GT.AND P2, PT, R0, -0x1, P1 ;  /* 0xffffffff0000780c */ /* 0x000fc80000f44270 */
[----:B------:R-:W-:Y:S01]  /*1210*/  ISETP.LT.AND P2, PT, R17, 0x1c200, P2 ;  /* 0x0001c2001100780c */ /* 0x000fe20001741270 */
[----:B------:R-:W-:Y:S01]  /*1220*/  IMAD R49, R0, 0x1d00, R21 ;  /* 0x00001d0000317824 */ /* 0x000fe200078e0215 */
[----:B------:R-:W-:Y:S02]  /*1230*/  CS2R R20, SRZ ;  /* 0x0000000000147805 */ /* 0x000fe4000001ff00 */
[----:B------:R-:W-:Y:S01]  /*1240*/  CS2R R22, SRZ ;  /* 0x0000000000167805 */ /* 0x000fe2000001ff00 */
[----:B------:R-:W-:-:S08]  /*1250*/  IMAD.WIDE R48, R49, 0x4, R18 ;  /* 0x0000000431307825 */ /* 0x000fd000078e0212 */
[----:B------:R-:W2:Y:S01]  /*1260*/  @P2 LDG.E.128 R20, desc[UR6][R48.64] ;  /* 0x0000000630142981 */ /* 0x000ea2000c1e1d00 */
[----:B------:R-:W-:Y:S01]  /*1270*/  P2R R46, PR, RZ, 0x1 ;  /* 0x00000001ff2e7803 */ /* 0x000fe20000000000 */
[----:B------:R-:W-:-:S04]  /*1280*/  IMAD.IADD R53, R3, 0x1, R53 ;  /* 0x0000000103357824 */ /* 0x000fc800078e0235 */
[----:B------:R-:W-:Y:S01]  /*1290*/  IMAD R53, R0, 0x1d00, R53 ;  /* 0x00001d0000357824 */ /* 0x000fe200078e0235 */
[----:B--2---:R-:W-:-:S04]  /*12a0*/  SEL R59, R22, 0xff800000, P2 ;  /* 0xff800000163b7807 */ /* 0x004fc80001000000 */
        /* <DEDUP_REMOVED lines=17> */
[----:B------:R-:W-:Y:S02]  /*13c0*/  CS2R R20, SRZ ;  /* 0x0000000000147805 */ /* 0x000fe4000001ff00 */
[----:B------:R-:W-:-:S05]  /*13d0*/  CS2R R22, SRZ ;  /* 0x0000000000167805 */ /* 0x000fca000001ff00 */
[----:B------:R-:W-:Y:S01]  /*13e0*/  @!P3 SEL R61, R61, R52, !P0 ;  /* 0x000000343d3db207 */ /* 0x000fe20004000000 */
[----:B------:R-:W-:-:S05]  /*13f0*/  IMAD.WIDE R52, R53, 0x4, R18 ;  /* 0x0000000435347825 */ /* 0x000fca00078e0212 */
[----:B------:R-:W2:Y:S01]  /*1400*/  @P2 LDG.E.128 R20, desc[UR6][R52.64] ;  /* 0x0000000634142981 */ /* 0x000ea2000c1e1d00 */
[----:B------:R-:W-:Y:S01]  /*1410*/  P2R R51, PR, RZ, 0x1 ;  /* 0x00000001ff337803 */ /* 0x000fe20000000000 */
[----:B------:R-:W-:Y:S01]  /*1420*/  VIADD R60, R5, 0xe00 ;  /* 0x00000e00053c7836 */ /* 0x000fe20000000000 */
        /* <DEDUP_REMOVED lines=17> */
[----:B------:R-:W-:Y:S02]  /*1540*/  FSETP.GEU.AND P0, PT, R56, R65, PT ;  /* 0x000000413800720b */ /* 0x000fe40003f0e000 */
[----:B------:R-:W-:-:S07]  /*1550*/  LEA R20, R0, 0x1, 0x1 ;  /* 0x0000000100147811 */ /* 0x000fce00078e08ff */
[----:B------:R-:W-:Y:S02]  /*1560*/  @!P2 SEL R65, R65, R56, !P0 ;  /* 0x000000384141a207 */ /* 0x000fe40004000000 */
[----:B------:R-:W-:-:S04]  /*1570*/  ISETP.GT.AND P2, PT, R0, -0x1, PT ;  /* 0xffffffff0000780c */ /* 0x000fc80003f44270 */
[----:B------:R-:W-:-:S04]  /*1580*/  ISETP.LT.AND P2, PT, R20, 0x1d, P2 ;  /* 0x0000001d1400780c */ /* 0x000fc80001741270 */
[----:B------:R-:W-:Y:S01]  /*1590*/  ISETP.GT.AND P3, PT, R29, RZ, P2 ;  /* 0x000000ff1d00720c */ /* 0x000fe20001764270 */
[----:B------:R-:W-:-:S03]  /*15a0*/  IMAD.IADD R21, R4, 0x1, R60 ;  /* 0x0000000104157824 */ /* 0x000fc600078e023c */
[----:B------:R-:W-:Y:S01]  /*15b0*/  ISETP.LT.AND P3, PT, R17, 0x1c200, P3 ;  /* 0x0001c2001100780c */ /* 0x000fe20001f61270 */
[----:B------:R-:W-:Y:S01]  /*15c0*/  IMAD R57, R0, 0x1d00, R21 ;  /* 0x00001d0000397824 */ /* 0x000fe200078e0215 */
[----:B------:R-:W-:Y:S02]  /*15d0*/  CS2R R20, SRZ ;  /* 0x0000000000147805 */ /* 0x000fe4000001ff00 */
[----:B------:R-:W-:Y:S01]  /*15e0*/  CS2R R22, SRZ ;  /* 0x0000000000167805 */ /* 0x000fe2000001ff00 */
[----:B------:R-:W-:-:S08]  /*15f0*/  IMAD.WIDE R56, R57, 0x4, R18 ;  /* 0x0000000439387825 */ /* 0x000fd000078e0212 */
[----:B------:R-:W2:Y:S01]  /*1600*/  @P3 LDG.E.128 R20, desc[UR6][R56.64] ;  /* 0x0000000638143981 */ /* 0x000ea2000c1e1d00 */
[----:B------:R-:W-:Y:S02]  /*1610*/  P2R R39, PR, RZ, 0x10 ;  /* 0x00000010ff277803 */ /* 0x000fe40000000000 */
[----:B------:R-:W-:Y:S02]  /*1620*/  P2R R55, PR, RZ, 0x1 ;  /* 0x00000001ff377803 */ /* 0x000fe40000000000 */
[----:B--2---:R-:W-:Y:S01]  /*1630*/  SEL R72, R21, 0xff800000, P3 ;  /* 0xff80000015487807 */ /* 0x004fe20001800000 */
[----:B------:R-:W-:Y:S01]  /*1640*/  IMAD.IADD R21, R3, 0x1, R60 ;  /* 0x0000000103157824 */ /* 0x000fe200078e023c */
[----:B------:R-:W-:-:S03]  /*1650*/  SEL R69, R20, 0xff800000, P3 ;  /* 0xff80000014457807 */ /* 0x000fc60001800000 */
[----:B------:R-:W-:Y:S01]  /*1660*/  IMAD R77, R0, 0x1d00, R21 ;  /* 0x00001d00004d7824 */ /* 0x000fe200078e0215 */
[----:B------:R-:W-:Y:S02]  /*1670*/  SEL R68, R22, 0xff800000, P3 ;  /* 0xff80000016447807 */ /* 0x000fe40001800000 */
[----:B------:R-:W-:Y:S02]  /*1680*/  CS2R R20, SRZ ;  /* 0x0000000000147805 */ /* 0x000fe4000001ff00 */
[----:B------:R-:W-:Y:S02]  /*1690*/  SEL R70, R23, 0xff800000, P3 ;  /* 0xff80000017467807 */ /* 0x000fe40001800000 */
[----:B------:R-:W-:Y:S01]  /*16a0*/  CS2R R22, SRZ ;  /* 0x0000000000167805 */ /* 0x000fe2000001ff00 */
[----:B------:R-:W-:-:S05]  /*16b0*/  IMAD.WIDE R76, R77, 0x4, R18 ;  /* 0x000000044d4c7825 */ /* 0x000fca00078e0212 */
[----:B------:R-:W2:Y:S01]  /*16c0*/  @P3 LDG.E.128 R20, desc[UR6][R76.64] ;  /* 0x000000064c143981 */ /* 0x000ea2000c1e1d00 */
        /* <DEDUP_REMOVED lines=15> */
[----:B------:R-:W-:Y:S01]  /*17c0*/  P2R R59, PR, RZ, 0x1 ;  /* 0x00000001ff3b7803 */ /* 0x000fe20000000000 */
[----:B------:R-:W-:Y:S01]  /*17d0*/  VIADD R73, R5, 0xe80 ;  /* 0x00000e8005497836 */ /* 0x000fe20000000000 */
[----:B--2---:R-:W-:Y:S02]  /*17e0*/  SEL R60, R23, 0xff800000, P3 ;  /* 0xff800000173c7807 */ /* 0x004fe40001800000 */
[----:B------:R-:W-:Y:S02]  /*17f0*/  SEL R61, R20, 0xff800000, P3 ;  /* 0xff800000143d7807 */ /* 0x000fe40001800000 */
[----:B------:R-:W-:Y:S02]  /*1800*/  SEL R62, R21, 0xff800000, P3 ;  /* 0xff800000153e7807 */ /* 0x000fe40001800000 */
[----:B------:R-:W-:-:S02]  /*1810*/  SEL R63, R22, 0xff800000, P3 ;  /* 0xff800000163f7807 */ /* 0x000fc40001800000 */
        /* <DEDUP_REMOVED lines=23> */
[----:B------:R-:W-:Y:S02]  /*1990*/  P2R R67, PR, RZ, 0x1 ;  /* 0x00000001ff437803 */ /* 0x000fe40000000000 */
[----:B------:R-:W-:Y:S01]  /*19a0*/  P2R R47, PR, RZ, 0x2 ;  /* 0x00000002ff2f7803 */ /* 0x000fe20000000000 */
[----:B------:R-:W-:-:S04]  /*19b0*/  IMAD.IADD R73, R3, 0x1, R73 ;  /* 0x0000000103497824 */ /* 0x000fc800078e0249 */
[----:B------:R-:W-:-:S04]  /*19c0*/  IMAD R73, R0, 0x1d00, R73 ;  /* 0x00001d0000497824 */ /* 0x000fc800078e0249 */
[----:B------:R-:W-:Y:S01]  /*19d0*/  IMAD.WIDE R76, R73, 0x4, R18 ;  /* 0x00000004494c7825 */ /* 0x000fe200078e0212 */
        /* <DEDUP_REMOVED lines=17> */
[----:B------:R-:W-:Y:S02]  /*1af0*/  ISETP.NE.AND P0, PT, R31, RZ, PT ;  /* 0x000000ff1f00720c */ /* 0x000fe40003f05270 */
[----:B------:R-:W-:Y:S02]  /*1b00*/  FSETP.GEU.AND P1, PT, R70, R23, PT ;  /* 0x000000174600720b */ /* 0x000fe40003f2e000 */
[----:B------:R-:W-:-:S02]  /*1b10*/  P2R R31, PR, RZ, 0x1 ;  /* 0x00000001ff1f7803 */ /* 0x000fc40000000000 */
[----:B------:R-:W-:-:S03]  /*1b20*/  ISETP.NE.AND P0, PT, R8, RZ, PT ;  /* 0x000000ff0800720c */ /* 0x000fc60003f05270 */
[----:B------:R-:W-:Y:S02]  /*1b30*/  @!P4 SEL R23, R23, R70, !P1 ;  /* 0x000000461717c207 */ /* 0x000fe40004800000 */
[----:B------:R-:W-:Y:S02]  /*1b40*/  P2R R70, PR, RZ, 0x1 ;  /* 0x00000001ff467803 */ /* 0x000fe40000000000 */
[----:B------:R-:W-:-:S04]  /*1b50*/  ISETP.NE.AND P0, PT, R7, RZ, PT ;  /* 0x000000ff0700720c */ /* 0x000fc80003f05270 */
        /* <DEDUP_REMOVED lines=15> */
[----:B------:R-:W-:Y:S02]  /*1c50*/  ISETP.NE.AND P0, PT, R10, RZ, PT ;  /* 0x000000ff0a00720c */ /* 0x000fe40003f05270 */
[----:B------:R-:W-:Y:S02]  /*1c60*/  CS2R R10, SRZ ;  /* 0x00000000000a7805 */ /* 0x000fe4000001ff00 */
[----:B------:R-:W-:Y:S02]  /*1c70*/  P2R R74, PR, RZ, 0x1 ;  /* 0x00000001ff4a7803 */ /* 0x000fe40000000000 */
[----:B------:R-:W-:Y:S02]  /*1c80*/  ISETP.NE.AND P0, PT, R9, RZ, PT ;  /* 0x000000ff0900720c */ /* 0x000fe40003f05270 */
[----:B------:R-:W-:-:S06]  /*1c90*/  CS2R R8, SRZ ;  /* 0x0000000000087805 */ /* 0x000fcc000001ff00 */
[----:B------:R-:W2:Y:S01]  /*1ca0*/  @P3 LDG.E.128 R8, desc[UR6][R76.64] ;  /* 0x000000064c083981 */ /* 0x000ea2000c1e1d00 */
[----:B------:R-:W-:Y:S02]  /*1cb0*/  P2R R71, PR, RZ, 0x2 ;  /* 0x00000002ff477803 */ /* 0x000fe40000000000 */
[----:B--2---:R-:W-:Y:S02]  /*1cc0*/  SEL R8, R8, 0xff800000, P3 ;  /* 0xff80000008087807 */ /* 0x004fe40001800000 */
[----:B------:R-:W-:Y:S02]  /*1cd0*/  SEL R9, R9, 0xff800000, P3 ;  /* 0xff80000009097807 */ /* 0x000fe40001800000 */
[----:B------:R-:W-:Y:S02]  /*1ce0*/  FSETP.NAN.AND P4, PT, R8, R8, PT ;  /* 0x000000080800720b */ /* 0x000fe40003f88000 */
[----:B------:R-:W-:Y:S02]  /*1cf0*/  FSETP.NAN.AND P5, PT, R9, R9, PT ;  /* 0x000000090900720b */ /* 0x000fe40003fa8000 */
[----:B------:R-:W-:-:S02]  /*1d00*/  SEL R10, R10, 0xff800000, P3 ;  /* 0xff8000000a0a7807 */ /* 0x000fc40001800000 */
[----:B------:R-:W-:Y:S02]  /*1d10*/  SEL R11, R11, 0xff800000, P3 ;  /* 0xff8000000b0b7807 */ /* 0x000fe40001800000 */
[----:B------:R-:W-:Y:S02]  /*1d20*/  FSETP.GEU.AND P3, PT, R61, R8, PT ;  /* 0x000000083d00720b */ /* 0x000fe40003f6e000 */
[----:B------:R-:W-:-:S03]  /*1d30*/  FSETP.NAN.AND P6, PT, R10, R10, PT ;  /* 0x0000000a0a00720b */ /* 0x000fc60003fc8000 */
[----:B------:R-:W-:Y:S02]  /*1d40*/  @!P4 SEL R8, R8, R61, !P3 ;  /* 0x0000003d0808c207 */ /* 0x000fe40005800000 */
[----:B------:R-:W-:Y:S02]  /*1d50*/  FSETP.GEU.AND P4, PT, R62, R9, PT ;  /* 0x000000093e00720b */ /* 0x000fe40003f8e000 */
[----:B------:R-:W-:Y:S02]  /*1d60*/  FSETP.NAN.AND P1, PT, R11, R11, PT ;  /* 0x0000000b0b00720b */ /* 0x000fe40003f28000 */
[----:B------:R-:W-:Y:S02]  /*1d70*/  @!P5 SEL R9, R9, R62, !P4 ;  /* 0x0000003e0909d207 */ /* 0x000fe40006000000 */
[----:B------:R-:W-:-:S04]  /*1d80*/  FSETP.GEU.AND P5, PT, R63, R10, PT ;  /* 0x0000000a3f00720b */ /* 0x000fc80003fae000 */
[----:B------:R-:W-:Y:S02]  /*1d90*/  @!P6 SEL R10, R10, R63, !P5 ;  /* 0x0000003f0a0ae207 */ /* 0x000fe40006800000 */
[----:B------:R-:W-:Y:S02]  /*1da0*/  FSETP.GEU.AND P6, PT, R60, R11, PT ;  /* 0x0000000b3c00720b */ /* 0x000fe40003fce000 */
[----:B------:R-:W-:Y:S02]  /*1db0*/  P2R R61, PR, RZ, 0x8 ;  /* 0x00000008ff3d7803 */ /* 0x000fe40000000000 */
[----:B------:R-:W-:Y:S02]  /*1dc0*/  @!P1 SEL R11, R11, R60, !P6 ;  /* 0x0000003c0b0b9207 */ /* 0x000fe40007000000 */
[----:B------:R-:W-:Y:S02]  /*1dd0*/  ISETP.NE.AND P1, PT, R47, RZ, PT ;  /* 0x000000ff2f00720c */ /* 0x000fe40003f25270 */
[----:B------:R-:W-:-:S02]  /*1de0*/  ISETP.NE.AND P3, PT, R30, RZ, PT ;  /* 0x000000ff1e00720c */ /* 0x000fc40003f65270 */
[----:B------:R-:W-:Y:S02]  /*1df0*/  P2R R30, PR, RZ, 0x10 ;  /* 0x00000010ff1e7803 */ /* 0x000fe40000000000 */
[----:B------:R-:W-:Y:S02]  /*1e00*/  ISETP.NE.AND P4, PT, R27, RZ, PT ;  /* 0x000000ff1b00720c */ /* 0x000fe40003f85270 */
[----:B------:R-:W-:Y:S02]  /*1e10*/  P2R R27, PR, RZ, 0x20 ;  /* 0x00000020ff1b7803 */ /* 0x000fe40000000000 */
[----:B------:R-:W-:Y:S02]  /*1e20*/  PLOP3.LUT P1, PT, P2, P1, PT, 0x80, 0x0 ;  /* 0x000000000000781c */ /* 0x000fe40001723070 */
[----:B------:R-:W-:Y:S02]  /*1e30*/  ISETP.NE.AND P5, PT, R25, RZ, PT ;  /* 0x000000ff1900720c */ /* 0x000fe40003fa5270 */
[----:B------:R-:W-:-:S02]  /*1e40*/  P2R R25, PR, RZ, 0x40 ;  /* 0x00000040ff197803 */ /* 0x000fc40000000000 */
[----:B------:R-:W-:Y:S02]  /*1e50*/  ISETP.NE.AND P6, PT, R26, RZ, PT ;  /* 0x000000ff1a00720c */ /* 0x000fe40003fc5270 */
[----:B------:R-:W-:Y:S02]  /*1e60*/  P2R R26, PR, RZ, 0x2 ;  /* 0x00000002ff1a7803 */ /* 0x000fe40000000000 */
[----:B------:R-:W-:Y:S02]  /*1e70*/  ISETP.NE.AND P1, PT, R6, RZ, PT ;  /* 0x000000ff0600720c */ /* 0x000fe40003f25270 */
[----:B------:R-:W-:Y:S02]  /*1e80*/  SEL R6, RZ, 0x1, !P0 ;  /* 0x00000001ff067807 */ /* 0x000fe40004000000 */
[----:B------:R-:W-:-:S04]  /*1e90*/  ISETP.NE.AND P0, PT, R74, RZ, PT ;  /* 0x000000ff4a00720c */ /* 0x000fc80003f05270 */
[----:B------:R-:W-:Y:S02]  /*1ea0*/  SEL R60, RZ, 0x1, !P0 ;  /* 0x00000001ff3c7807 */ /* 0x000fe40004000000 */
[----:B------:R-:W-:-:S04]  /*1eb0*/  ISETP.NE.AND P0, PT, R12, RZ, PT ;  /* 0x000000ff0c00720c */ /* 0x000fc80003f05270 */
[----:B------:R-:W-:Y:S02]  /*1ec0*/  SEL R12, RZ, 0x1, !P0 ;  /* 0x00000001ff0c7807 */ /* 0x000fe40004000000 */
[----:B------:R-:W-:-:S04]  /*1ed0*/  ISETP.NE.AND P0, PT, R72, RZ, PT ;  /* 0x000000ff4800720c */ /* 0x000fc80003f05270 */
[----:B------:R-:W-:Y:S02]  /*1ee0*/  SEL R62, RZ, 0x1, !P0 ;  /* 0x00000001ff3e7807 */ /* 0x000fe40004000000 */
[----:B------:R-:W-:-:S04]  /*1ef0*/  ISETP.NE.AND P0, PT, R24, RZ, PT ;  /* 0x000000ff1800720c */ /* 0x000fc80003f05270 */
[----:B------:R-:W-:Y:S02]  /*1f00*/  SEL R24, RZ, 0x1, !P0 ;  /* 0x00000001ff187807 */ /* 0x000fe40004000000 */
[----:B------:R-:W-:Y:S02]  /*1f10*/  ISETP.NE.AND P0, PT, R13, RZ, PT ;  /* 0x000000ff0d00720c */ /* 0x000fe40003f05270 */
[----:B------:R-:W-:Y:S02]  /*1f20*/  ISETP.NE.AND P2, PT, R28, RZ, PT ;  /* 0x000000ff1c00720c */ /* 0x000fe40003f45270 */
[----:B------:R-:W-:Y:S02]  /*1f30*/  SEL R28, RZ, 0x1, !P0 ;  /* 0x00000001ff1c7807 */ /* 0x000fe40004000000 */
[----:B------:R-:W-:-:S04]  /*1f40*/  ISETP.NE.AND P0, PT, R16, RZ, PT ;  /* 0x000000ff1000720c */ /* 0x000fc80003f05270 */
[----:B------:R-:W-:Y:S02]  /*1f50*/  SEL R47, RZ, 0x1, !P0 ;  /* 0x00000001ff2f7807 */ /* 0x000fe40004000000 */
[----:B------:R-:W-:-:S04]  /*1f60*/  ISETP.NE.AND P0, PT, R14, RZ, PT ;  /* 0x000000ff0e00720c */ /* 0x000fc80003f05270 */
[----:B------:R-:W-:Y:S02]  /*1f70*/  SEL R16, RZ, 0x1, !P0 ;  /* 0x00000001ff107807 */ /* 0x000fe40004000000 */
[----:B------:R-:W-:Y:S02]  /*1f80*/  ISETP.NE.AND P0, PT, R15, RZ, PT ;  /* 0x000000ff0f00720c */ /* 0x000fe40003f05270 */
[----:B------:R-:W-:Y:S02]  /*1f90*/  SEL R13, R62, 0x2, P1 ;  /* 0x000000023e0d7807 */ /* 0x000fe40000800000 */
[----:B------:R-:W-:Y:S02]  /*1fa0*/  SEL R6, R6, 0x2, P0 ;  /* 0x0000000206067807 */ /* 0x000fe40000000000 */
[----:B------:R-:W-:Y:S02]  /*1fb0*/  ISETP.NE.AND P0, PT, R7, RZ, PT ;  /* 0x000000ff0700720c */ /* 0x000fe40003f05270 */
[----:B------:R-:W-:-:S02]  /*1fc0*/  ISETP.NE.AND P1, PT, R58, RZ, PT ;  /* 0x000000ff3a00720c */ /* 0x000fc40003f25270 */
[----:B------:R-:W-:Y:S02]  /*1fd0*/  SEL R7, R60, 0x2, P0 ;  /* 0x000000023c077807 */ /* 0x000fe40000000000 */
[----:B------:R-:W-:Y:S02]  /*1fe0*/  ISETP.NE.AND P0, PT, R70, RZ, PT ;  /* 0x000000ff4600720c */ /* 0x000fe40003f05270 */
[----:B------:R-:W-:Y:S02]  /*1ff0*/  SEL R15, R28, 0x2, P6 ;  /* 0x000000021c0f7807 */ /* 0x000fe40003000000 */
[----:B------:R-:W-:Y:S02]  /*2000*/  P2R R28, PR, RZ, 0x2 ;  /* 0x00000002ff1c7803 */ /* 0x000fe40000000000 */
[----:B------:R-:W-:Y:S02]  /*2010*/  ISETP.NE.AND P1, PT, R57, RZ, PT ;  /* 0x000000ff3900720c */ /* 0x000fe40003f25270 */
[----:B------:R-:W-:-:S02]  /*2020*/  SEL R12, R12, 0x2, P0 ;  /* 0x000000020c0c7807 */ /* 0x000fc40000000000 */
[----:B------:R-:W-:Y:S02]  /*2030*/  ISETP.NE.AND P0, PT, R31, RZ, PT ;  /* 0x000000ff1f00720c */ /* 0x000fe40003f05270 */
[----:B------:R-:W-:Y:S02]  /*2040*/  P2R R31, PR, RZ, 0x2 ;  /* 0x00000002ff1f7803 */ /* 0x000fe40000000000 */
[----:B------:R-:W-:Y:S02]  /*2050*/  ISETP.NE.AND P1, PT, R56, RZ, PT ;  /* 0x000000ff3800720c */ /* 0x000fe40003f25270 */
[----:B------:R-:W-:Y:S02]  /*2060*/  SEL R14, R24, 0x2, P2 ;  /* 0x00000002180e7807 */ /* 0x000fe40001000000 */
[----:B------:R-:W-:Y:S02]  /*2070*/  SEL R24, R47, 0x2, P5 ;  /* 0x000000022f187807 */ /* 0x000fe40002800000 */
[----:B------:R-:W-:-:S02]  /*2080*/  P2R R47, PR, RZ, 0x2 ;  /* 0x00000002ff2f7803 */ /* 0x000fc40000000000 */
        /* <DEDUP_REMOVED lines=43> */
[----:B------:R-:W-:Y:S02]  /*2340*/  SEL R16, R16, 0x2, P4 ;  /* 0x0000000210107807 */ /* 0x000fe40002000000 */
[----:B------:R-:W-:Y:S02]  /*2350*/  SEL R24, R24, 0x3, P1 ;  /* 0x0000000318187807 */ /* 0x000fe40000800000 */
[----:B------:R-:W-:-:S04]  /*2360*/  ISETP.NE.AND P1, PT, R33, RZ, PT ;  /* 0x000000ff2100720c */ /* 0x000fc80003f25270 */
        /* <DEDUP_REMOVED lines=9> */
[----:B------:R-:W-:Y:S02]  /*2400*/  ISETP.NE.AND P1, PT, R39, RZ, PT ;  /* 0x000000ff2700720c */ /* 0x000fe40003f25270 */
[----:B------:R-:W-:Y:S02]  /*2410*/  SEL R15, R15, 0x3, P0 ;  /* 0x000000030f0f7807 */ /* 0x000fe40000000000 */
[----:B------:R-:W-:Y:S02]  /*2420*/  SEL R24, R24, 0x4, P1 ;  /* 0x0000000418187807 */ /* 0x000fe40000800000 */
[----:B------:R-:W-:Y:S02]  /*2430*/  ISETP.NE.AND P1, PT, R40, RZ, PT ;  /* 0x000000ff2800720c */ /* 0x000fe40003f25270 */
[----:B------:R-:W-:-:S02]  /*2440*/  SEL R14, R14, 0x3, P3 ;  /* 0x000000030e0e7807 */ /* 0x000fc40001800000 */
        /* <DEDUP_REMOVED lines=24> */
[----:B------:R-:W1:Y:S02]  /*25d0*/  LDC.64 R52, c[0x0][0x220] ;  /* 0x00008800ff347b82 */ /* 0x000e640000000a00 */
[----:B------:R-:W-:Y:S02]  /*25e0*/  SEL R12, R12, 0x5, P1 ;  /* 0x000000050c0c7807 */ /* 0x000fe40000800000 */
[----:B------:R-:W-:-:S04]  /*25f0*/  ISETP.NE.AND P1, PT, R54, RZ, PT ;  /* 0x000000ff3600720c */ /* 0x000fc80003f25270 */
[----:B------:R-:W-:Y:S02]  /*2600*/  SEL R14, R7, 0x5, P1 ;  /* 0x00000005070e7807 */ /* 0x000fe40000800000 */
[----:B------:R-:W-:-:S04]  /*2610*/  ISETP.NE.AND P1, PT, R55, RZ, PT ;  /* 0x000000ff3700720c */ /* 0x000fc80003f25270 */
[----:B------:R-:W-:Y:S02]  /*2620*/  SEL R32, R32, 0x5, P1 ;  /* 0x0000000520207807 */ /* 0x000fe40000800000 */
[----:B------:R-:W-:Y:S02]  /*2630*/  ISETP.NE.AND P1, PT, R47, RZ, PT ;  /* 0x000000ff2f00720c */ /* 0x000fe40003f25270 */
[----:B------:R-:W2:Y:S01]  /*2640*/  LDC.64 R46, c[0x0][0x228] ;  /* 0x00008a00ff2e7b82 */ /* 0x000ea20000000a00 */
[----:B------:R-:W-:Y:S02]  /*2650*/  ISETP.NE.AND P0, PT, R66, RZ, PT ;  /* 0x000000ff4200720c */ /* 0x000fe40003f05270 */
[----:B------:R-:W-:Y:S02]  /*2660*/  ISETP.NE.AND P6, PT, R59, RZ, PT ;  /* 0x000000ff3b00720c */ /* 0x000fe40003fc5270 */
[----:B------:R-:W-:Y:S02]  /*2670*/  SEL R56, R12, 0x6, P0 ;  /* 0x000000060c387807 */ /* 0x000fe40000000000 */
[----:B------:R-:W-:-:S02]  /*2680*/  SEL R24, R24, 0x6, P1 ;  /* 0x0000000618187807 */ /* 0x000fc40000800000 */
[----:B------:R-:W-:Y:S02]  /*2690*/  ISETP.NE.AND P0, PT, R69, RZ, PT ;  /* 0x000000ff4500720c */ /* 0x000fe40003f05270 */
[----:B------:R-:W-:Y:S02]  /*26a0*/  ISETP.NE.AND P1, PT, R31, RZ, PT ;  /* 0x000000ff1f00720c */ /* 0x000fe40003f25270 */
[----:B------:R-:W-:Y:S02]  /*26b0*/  ISETP.NE.AND P3, PT, R67, RZ, PT ;  /* 0x000000ff4300720c */ /* 0x000fe40003f65270 */
[----:B------:R-:W-:Y:S02]  /*26c0*/  SEL R55, R16, 0x6, P6 ;  /* 0x0000000610377807 */ /* 0x000fe40003000000 */
[----:B------:R-:W-:Y:S02]  /*26d0*/  SEL R16, R24, 0x7, P0 ;  /* 0x0000000718107807 */ /* 0x000fe40000000000 */
[----:B------:R-:W-:-:S02]  /*26e0*/  ISETP.NE.AND P4, PT, R65, RZ, PT ;  /* 0x000000ff4100720c */ /* 0x000fc40003f85270 */
[----:B------:R-:W-:Y:S02]  /*26f0*/  SEL R7, R15, 0x6, P1 ;  /* 0x000000060f077807 */ /* 0x000fe40000800000 */
[----:B------:R-:W-:Y:S02]  /*2700*/  ISETP.NE.AND P0, PT, R34, RZ, PT ;  /* 0x000000ff2200720c */ /* 0x000fe40003f05270 */
[----:B------:R-:W-:Y:S02]  /*2710*/  ISETP.NE.AND P5, PT, R64, RZ, PT ;  /* 0x000000ff4000720c */ /* 0x000fe40003fa5270 */
[----:B------:R-:W-:Y:S02]  /*2720*/  ISETP.NE.AND P1, PT, R28, RZ, PT ;  /* 0x000000ff1c00720c */ /* 0x000fe40003f25270 */
[----:B------:R-:W-:Y:S02]  /*2730*/  SEL R13, R13, 0x6, P3 ;  /* 0x000000060d0d7807 */ /* 0x000fe40001800000 */
[----:B------:R-:W-:-:S02]  /*2740*/  ISETP.NE.AND P3, PT, R61, RZ, PT ;  /* 0x000000ff3d00720c */ /* 0x000fc40003f65270 */
[----:B------:R-:W-:Y:S02]  /*2750*/  SEL R31, R14, 0x6, P4 ;  /* 0x000000060e1f7807 */ /* 0x000fe40002000000 */
[----:B------:R-:W-:Y:S02]  /*2760*/  SEL R6, R6, 0x6, P1 ;  /* 0x0000000606067807 */ /* 0x000fe40000800000 */
[----:B------:R-:W-:Y:S02]  /*2770*/  SEL R28, R32, 0x6, P5 ;  /* 0x00000006201c7807 */ /* 0x000fe40002800000 */
[----:B------:R-:W-:Y:S02]  /*2780*/  ISETP.NE.AND P4, PT, R30, RZ, PT ;  /* 0x000000ff1e00720c */ /* 0x000fe40003f85270 */
[----:B------:R-:W-:Y:S02]  /*2790*/  CS2R R14, SRZ ;  /* 0x00000000000e7805 */ /* 0x000fe4000001ff00 */
[----:B------:R-:W-:Y:S01]  /*27a0*/  ISETP.NE.AND P1, PT, R26, RZ, PT ;  /* 0x000000ff1a00720c */ /* 0x000fe20003f25270 */
[----:B------:R-:W-:Y:S01]  /*27b0*/  VIADD R5, R5, 0xf00 ;  /* 0x00000f0005057836 */ /* 0x000fe20000000000 */
[----:B------:R-:W-:-:S02]  /*27c0*/  ISETP.NE.AND P6, PT, R25, RZ, PT ;  /* 0x000000ff1900720c */ /* 0x000fc40003fc5270 */
[----:B------:R-:W-:Y:S02]  /*27d0*/  CS2R R24, SRZ ;  /* 0x0000000000187805 */ /* 0x000fe4000001ff00 */
[----:B------:R-:W-:Y:S02]  /*27e0*/  ISETP.NE.AND P5, PT, R27, RZ, PT ;  /* 0x000000ff1b00720c */ /* 0x000fe40003fa5270 */
[----:B------:R-:W-:Y:S02]  /*27f0*/  CS2R R26, SRZ ;  /* 0x00000000001a7805 */ /* 0x000fe4000001ff00 */
[----:B------:R-:W-:Y:S02]  /*2800*/  SEL R30, R13, 0x7, P3 ;  /* 0x000000070d1e7807 */ /* 0x000fe40001800000 */
[----:B------:R-:W-:Y:S01]  /*2810*/  CS2R R12, SRZ ;  /* 0x00000000000c7805 */ /* 0x000fe2000001ff00 */
[----:B--2---:R-:W-:-:S04]  /*2820*/  IMAD.WIDE R32, R4, 0x4, R46 ;  /* 0x0000000404207825 */ /* 0x004fc800078e022e */
[C---:B-1----:R-:W-:Y:S01]  /*2830*/  IMAD.WIDE R52, R17.reuse, 0x4, R52 ;  /* 0x0000000411347825 */ /* 0x042fe200078e0234 */
[----:B------:R1:W2:Y:S01]  /*2840*/  @!P0 LDG.E.EL.128 R24, desc[UR6][R32.64] ;  /* 0x0000000620188981 */ /* 0x0002a2000c2e1d00 */
[----:B------:R-:W-:Y:S02]  /*2850*/  ISETP.LT.AND P1, PT, R17, 0x1c200, P1 ;  /* 0x0001c2001100780c */ /* 0x000fe40000f21270 */
[--C-:B------:R-:W-:Y:S01]  /*2860*/  IMAD.IADD R35, R3, 0x1, R5.reuse ;  /* 0x0000000103237824 */ /* 0x100fe200078e0205 */
[----:B------:R-:W2:Y:S01]  /*2870*/  @!P0 LDG.E.128 R12, desc[UR6][R52.64+0x10] ;  /* 0x00001006340c8981 */ /* 0x000ea2000c1e1d00 */
[----:B------:R-:W-:Y:S02]  /*2880*/  IMAD.IADD R5, R4, 0x1, R5 ;  /* 0x0000000104057824 */ /* 0x000fe400078e0205 */
[C---:B------:R-:W-:Y:S02]  /*2890*/  IMAD R35, R0.reuse, 0x1d00, R35 ;  /* 0x00001d0000237824 */ /* 0x040fe400078e0223 */
[----:B------:R-:W-:Y:S01]  /*28a0*/  IMAD R5, R0, 0x1d00, R5 ;  /* 0x00001d0000057824 */ /* 0x000fe200078e0205 */
[----:B-1----:R-:W-:Y:S01]  /*28b0*/  CS2R R32, SRZ ;  /* 0x0000000000207805 */ /* 0x002fe2000001ff00 */
[----:B------:R-:W-:Y:S01]  /*28c0*/  IMAD.WIDE R48, R35, 0x4, R18 ;  /* 0x0000000423307825 */ /* 0x000fe200078e0212 */
[----:B------:R-:W-:-:S03]  /*28d0*/  CS2R R34, SRZ ;  /* 0x0000000000227805 */ /* 0x000fc6000001ff00 */
[----:B------:R-:W-:Y:S01]  /*28e0*/  IMAD.WIDE R18, R5, 0x4, R18 ;  /* 0x0000000405127825 */ /* 0x000fe200078e0212 */
[----:B------:R-:W-:Y:S02]  /*28f0*/  CS2R R36, SRZ ;  /* 0x0000000000247805 */ /* 0x000fe4000001ff00 */
[----:B------:R-:W-:Y:S02]  /*2900*/  CS2R R38, SRZ ;  /* 0x0000000000267805 */ /* 0x000fe4000001ff00 */
[----:B------:R1:W3:Y:S04]  /*2910*/  @P1 LDG.E.128 R32, desc[UR6][R18.64] ;  /* 0x0000000612201981 */ /* 0x0002e8000c1e1d00 */
[----:B------:R5:W4:Y:S01]  /*2920*/  @P1 LDG.E.128 R36, desc[UR6][R48.64] ;  /* 0x0000000630241981 */ /* 0x000b22000c1e1d00 */
[----:B------:R-:W-:Y:S01]  /*2930*/  IMAD.WIDE R58, R3, 0x4, R46 ;  /* 0x00000004033a7825 */ /* 0x000fe200078e022e */
[----:B------:R-:W-:-:S02]  /*2940*/  CS2R R40, SRZ ;  /* 0x0000000000287805 */ /* 0x000fc4000001ff00 */
[----:B------:R-:W-:Y:S02]  /*2950*/  CS2R R42, SRZ ;  /* 0x00000000002a7805 */ /* 0x000fe4000001ff00 */
[----:B------:R-:W-:Y:S02]  /*2960*/  CS2R R44, SRZ ;  /* 0x00000000002c7805 */ /* 0x000fe4000001ff00 */
[----:B------:R-:W-:Y:S01]  /*2970*/  CS2R R46, SRZ ;  /* 0x00000000002e7805 */ /* 0x000fe2000001ff00 */
[----:B-1----:R-:W1:Y:S01]  /*2980*/  LDC.64 R18, c[0x0][0x230] ;  /* 0x00008c00ff127b82 */ /* 0x002e620000000a00 */
[----:B------:R1:W4:Y:S04]  /*2990*/  @!P0 LDG.E.128 R40, desc[UR6][R52.64] ;  /* 0x0000000634288981 */ /* 0x000328000c1e1d00 */
[----:B------:R-:W4:Y:S01]  /*29a0*/  @!P0 LDG.E.EL.128 R44, desc[UR6][R58.64] ;  /* 0x000000063a2c8981 */ /* 0x000f22000c2e1d00 */
[----:B-----5:R-:W-:-:S02]  /*29b0*/  CS2R R48, SRZ ;  /* 0x0000000000307805 */ /* 0x020fc4000001ff00 */
[----:B------:R-:W-:Y:S02]  /*29c0*/  CS2R R50, SRZ ;  /* 0x0000000000327805 */ /* 0x000fe4000001ff00 */
[----:B------:R-:W-:-:S04]  /*29d0*/  ISETP.NE.AND P2, PT, R68, RZ, PT ;  /* 0x000000ff4400720c */ /* 0x000fc80003f45270 */
[----:B------:R-:W-:Y:S02]  /*29e0*/  SEL R7, R7, 0x7, P2 ;  /* 0x0000000707077807 */ /* 0x000fe40001000000 */
[----:B------:R-:W-:-:S04]  /*29f0*/  ISETP.NE.AND P2, PT, R71, RZ, PT ;  /* 0x000000ff4700720c */ /* 0x000fc80003f45270 */
[----:B------:R-:W-:Y:S02]  /*2a00*/  SEL R55, R55, 0x7, P2 ;  /* 0x0000000737377807 */ /* 0x000fe40001000000 */
[----:B------:R-:W-:Y:S02]  /*2a10*/  SEL R56, R56, 0x7, P4 ;  /* 0x0000000738387807 */ /* 0x000fe40002000000 */
[----:B------:R-:W-:Y:S01]  /*2a20*/  SEL R31, R31, 0x7, P5 ;  /* 0x000000071f1f7807 */ /* 0x000fe20002800000 */
[----:B--2---:R-:W-:Y:S01]  /*2a30*/  FADD R0, -R27, R15 ;  /* 0x0000000f1b007221 */ /* 0x004fe20000000100 */
[----:B------:R-:W-:Y:S01]  /*2a40*/  FADD R5, -R26, R14 ;  /* 0x0000000e1a057221 */ /* 0x000fe20000000100 */
[----:B-1----:R-:W-:-:S05]  /*2a50*/  IMAD.WIDE R26, R3, 0x4, R18 ;  /* 0x00000004031a7825 */ /* 0x002fca00078e0212 */
[----:B------:R-:W2:Y:S01]  /*2a60*/  @!P0 LDG.E.EL.128 R48, desc[UR6][R26.64] ;  /* 0x000000061a308981 */ /* 0x000ea2000c2e1d00 */
[----:B0-----:R-:W-:Y:S01]  /*2a70*/  FADD R52, -R25, R13 ;  /* 0x0000000d19347221 */ /* 0x001fe20000000100 */
[----:B------:R-:W-:Y:S01]  /*2a80*/  FADD R53, -R24, R12 ;  /* 0x0000000c18357221 */ /* 0x000fe20000000100 */
[----:B---3--:R-:W-:Y:S02]  /*2a90*/  SEL R54, R35, 0xff800000, P1 ;  /* 0xff80000023367807 */ /* 0x008fe40000800000 */
[----:B------:R-:W-:Y:S02]  /*2aa0*/  SEL R34, R34, 0xff800000, P1 ;  /* 0xff80000022227807 */ /* 0x000fe40000800000 */
[----:B------:R-:W-:Y:S02]  /*2ab0*/  FSETP.NAN.AND P2, PT, R54, R54, PT ;  /* 0x000000363600720b */ /* 0x000fe40003f48000 */
[----:B------:R-:W-:Y:S02]  /*2ac0*/  CS2R R12, SRZ ;  /* 0x00000000000c7805 */ /* 0x000fe4000001ff00 */
[----:B----4-:R-:W-:-:S02]  /*2ad0*/  SEL R35, R36, 0xff800000, P1 ;  /* 0xff80000024237807 */ /* 0x010fc40000800000 */
[----:B------:R-:W-:Y:S02]  /*2ae0*/  CS2R R14, SRZ ;  /* 0x00000000000e7805 */ /* 0x000fe4000001ff00 */
[----:B------:R-:W-:Y:S01]  /*2af0*/  SEL R36, R37, 0xff800000, P1 ;  /* 0xff80000025247807 */ /* 0x000fe20000800000 */
[----:B------:R-:W-:Y:S01]  /*2b00*/  IMAD.WIDE R18, R4, 0x4, R18 ;  /* 0x0000000404127825 */ /* 0x000fe200078e0212 */
[----:B------:R-:W-:Y:S02]  /*2b10*/  SEL R37, R38, 0xff800000, P1 ;  /* 0xff80000026257807 */ /* 0x000fe40000800000 */
[----:B------:R-:W-:Y:S02]  /*2b20*/  FSETP.NAN.AND P3, PT, R34, R34, PT ;  /* 0x000000222200720b */ /* 0x000fe40003f68000 */
[----:B------:R-:W-:Y:S01]  /*2b30*/  SEL R38, R39, 0xff800000, P1 ;  /* 0xff80000027267807 */ /* 0x000fe20000800000 */
[----:B------:R0:W3:Y:S01]  /*2b40*/  @!P0 LDG.E.EL.128 R12, desc[UR6][R18.64] ;  /* 0x00000006120c8981 */ /* 0x0000e2000c2e1d00 */
[----:B------:R-:W-:-:S02]  /*2b50*/  SEL R39, R32, 0xff800000, P1 ;  /* 0xff80000020277807 */ /* 0x000fc40000800000 */
[----:B------:R-:W-:Y:S02]  /*2b60*/  SEL R32, R33, 0xff800000, P1 ;  /* 0xff80000021207807 */ /* 0x000fe40000800000 */
[----:B------:R-:W-:Y:S02]  /*2b70*/  FSETP.GEU.AND P1, PT, R23, R54, PT ;  /* 0x000000361700720b */ /* 0x000fe40003f2e000 */
[----:B------:R-:W-:Y:S02]  /*2b80*/  FSETP.NAN.AND P4, PT, R36, R36, PT ;  /* 0x000000242400720b */ /* 0x000fe40003f88000 */
[----:B------:R-:W-:Y:S01]  /*2b90*/  @!P2 FSEL R54, R54, R23, !P1 ;  /* 0x000000173636a208 */ /* 0x000fe20004800000 */
[----:B------:R-:W-:Y:S01]  /*2ba0*/  FADD R43, -R47, R43 ;  /* 0x0000002b2f2b7221 */ /* 0x000fe20000000100 */
[----:B------:R-:W-:Y:S01]  /*2bb0*/  FSETP.GEU.AND P2, PT, R29, R34, PT ;  /* 0x000000221d00720b */ /* 0x000fe20003f4e000 */
[----:B0-----:R-:W0:Y:S03]  /*2bc0*/  LDC.64 R18, c[0x0][0x238] ;  /* 0x00008e00ff127b82 */ /* 0x001e260000000a00 */
[----:B------:R-:W-:-:S02]  /*2bd0*/  @!P3 FSEL R34, R34, R29, !P2 ;  /* 0x0000001d2222b208 */ /* 0x000fc40005000000 */
[----:B------:R-:W-:-:S04]  /*2be0*/  FSETP.GEU.AND P3, PT, R9, R36, PT ;  /* 0x000000240900720b */ /* 0x000fc80003f6e000 */
[----:B------:R-:W-:Y:S02]  /*2bf0*/  @!P4 FSEL R36, R36, R9, !P3 ;  /* 0x000000092424c208 */ /* 0x000fe40005800000 */
[-C--:B------:R-:W-:Y:S02]  /*2c00*/  FSETP.NAN.AND P4, PT, R35, R35.reuse, PT ;  /* 0x000000232300720b */ /* 0x080fe40003f88000 */
[----:B------:R-:W-:Y:S02]  /*2c10*/  FSETP.GEU.AND P5, PT, R8, R35, PT ;  /* 0x000000230800720b */ /* 0x000fe40003fae000 */
[----:B------:R-:W-:Y:S02]  /*2c20*/  SEL R56, R56, 0x8, P3 ;  /* 0x0000000838387807 */ /* 0x000fe40001800000 */
[----:B------:R-:W-:-:S07]  /*2c30*/  FSETP.NAN.AND P3, PT, R37, R37, PT ;  /* 0x000000252500720b */ /* 0x000fce0003f68000 */
[----:B------:R-:W-:Y:S02]  /*2c40*/  @!P4 FSEL R35, R35, R8, !P5 ;  /* 0x000000082323c208 */ /* 0x000fe40006800000 */
[-C--:B------:R-:W-:Y:S01]  /*2c50*/  FSETP.NAN.AND P4, PT, R32, R32.reuse, PT ;  /* 0x000000202000720b */ /* 0x080fe20003f88000 */
[----:B------:R-:W1:Y:S01]  /*2c60*/  LDC.64 R8, c[0x0][0x240] ;  /* 0x00009000ff087b82 */ /* 0x000e620000000a00 */
[----:B------:R-:W-:Y:S02]  /*2c70*/  SEL R47, R30, 0x8, P5 ;  /* 0x000000081e2f7807 */ /* 0x000fe40002800000 */
[----:B------:R-:W-:-:S09]  /*2c80*/  FSETP.GEU.AND P5, PT, R21, R32, PT ;  /* 0x000000201500720b */ /* 0x000fd20003fae000 */
[----:B------:R-:W-:Y:S02]  /*2c90*/  @!P4 FSEL R32, R32, R21, !P5 ;  /* 0x000000152020c208 */ /* 0x000fe40006800000 */
[----:B------:R-:W-:-:S04]  /*2ca0*/  FSETP.GEU.AND P4, PT, R10, R37, PT ;  /* 0x000000250a00720b */ /* 0x000fc80003f8e000 */
[----:B------:R-:W-:Y:S02]  /*2cb0*/  @!P3 FSEL R37, R37, R10, !P4 ;  /* 0x0000000a2525b208 */ /* 0x000fe40006000000 */
[-C--:B------:R-:W-:Y:S02]  /*2cc0*/  FSETP.NAN.AND P3, PT, R38, R38.reuse, PT ;  /* 0x000000262600720b */ /* 0x080fe40003f68000 */
[----:B------:R-:W-:Y:S02]  /*2cd0*/  SEL R21, R31, 0x8, P4 ;  /* 0x000000081f157807 */ /* 0x000fe40002000000 */
[----:B------:R-:W-:Y:S02]  /*2ce0*/  FSETP.GEU.AND P4, PT, R11, R38, PT ;  /* 0x000000260b00720b */ /* 0x000fe40003f8e000 */
[----:B------:R-:W-:Y:S02]  /*2cf0*/  CS2R R24, SRZ ;  /* 0x0000000000187805 */ /* 0x000fe4000001ff00 */
[----:B------:R-:W-:-:S02]  /*2d00*/  SEL R33, R28, 0x7, P6 ;  /* 0x000000071c217807 */ /* 0x000fc40003000000 */
[----:B------:R-:W-:Y:S02]  /*2d10*/  CS2R R26, SRZ ;  /* 0x00000000001a7805 */ /* 0x000fe4000001ff00 */
[----:B------:R-:W-:Y:S01]  /*2d20*/  ISETP.NE.AND P6, PT, R22, RZ, PT ;  /* 0x000000ff1600720c */ /* 0x000fe20003fc5270 */
[----:B0-----:R-:W-:Y:S01]  /*2d30*/  IMAD.WIDE R22, R4, 0x4, R18 ;  /* 0x0000000404167825 */ /* 0x001fe200078e0212 */
[----:B------:R-:W-:-:S04]  /*2d40*/  @!P3 FSEL R38, R38, R11, !P4 ;  /* 0x0000000b2626b208 */ /* 0x000fc80006000000 */
[----:B------:R1:W4:Y:S01]  /*2d50*/  @!P0 LDG.E.EL.128 R24, desc[UR6][R22.64] ;  /* 0x0000000616188981 */ /* 0x000322000c2e1d00 */
[-C--:B------:R-:W-:Y:S02]  /*2d60*/  FSETP.NAN.AND P3, PT, R39, R39.reuse, PT ;  /* 0x000000272700720b */ /* 0x080fe40003f68000 */
[----:B------:R-:W-:Y:S02]  /*2d70*/  CS2R R28, SRZ ;  /* 0x00000000001c7805 */ /* 0x000fe4000001ff00 */
[----:B------:R-:W-:Y:S01]  /*2d80*/  CS2R R30, SRZ ;  /* 0x00000000001e7805 */ /* 0x000fe2000001ff00 */
[----:B------:R-:W-:Y:S01]  /*2d90*/  FADD R45, -R45, R41 ;  /* 0x000000292d2d7221 */ /* 0x000fe20000000100 */
[----:B------:R-:W-:Y:S01]  /*2da0*/  FADD R44, -R44, R40 ;  /* 0x000000282c2c7221 */ /* 0x000fe20000000100 */
[----:B-1----:R-:W-:Y:S01]  /*2db0*/  IMAD.WIDE R22, R4, 0x4, R8 ;  /* 0x0000000404167825 */ /* 0x002fe200078e0208 */
[----:B------:R-:W-:Y:S02]  /*2dc0*/  SEL R4, R33, 0x8, P4 ;  /* 0x0000000821047807 */ /* 0x000fe40002000000 */
[----:B------:R-:W-:Y:S01]  /*2dd0*/  FSETP.GEU.AND P4, PT, R20, R39, PT ;  /* 0x000000271400720b */ /* 0x000fe20003f8e000 */
[----:B------:R-:W-:Y:S01]  /*2de0*/  IMAD.WIDE R40, R3, 0x4, R18 ;  /* 0x0000000403287825 */ /* 0x000fe200078e0212 */
[----:B------:R0:W4:Y:S01]  /*2df0*/  @!P0 LDG.E.EL.128 R28, desc[UR6][R22.64] ;  /* 0x00000006161c8981 */ /* 0x000122000c2e1d00 */
[----:B------:R-:W-:-:S02]  /*2e00*/  PRMT R4, R21, 0x3340, R4 ;  /* 0x0000334015047816 */ /* 0x000fc40000000004 */
[----:B------:R-:W-:Y:S01]  /*2e10*/  CS2R R10, SRZ ;  /* 0x00000000000a7805 */ /* 0x000fe2000001ff00 */
[----:B------:R-:W-:Y:S01]  /*2e20*/  IMAD.WIDE R18, R3, 0x4, R8 ;  /* 0x0000000403127825 */ /* 0x000fe200078e0208 */
[----:B------:R-:W-:Y:S02]  /*2e30*/  @!P3 FSEL R39, R39, R20, !P4 ;  /* 0x000000142727b208 */ /* 0x000fe40006000000 */
[----:B------:R-:W-:Y:S02]  /*2e40*/  CS2R R8, SRZ ;  /* 0x0000000000087805 */ /* 0x000fe4000001ff00 */
[----:B------:R-:W-:Y:S02]  /*2e50*/  CS2R R20, SRZ ;  /* 0x0000000000147805 */ /* 0x000fe4000001ff00 */
[----:B0-----:R-:W-:Y:S02]  /*2e60*/  CS2R R22, SRZ ;  /* 0x0000000000167805 */ /* 0x001fe4000001ff00 */
[----:B------:R-:W5:Y:S04]  /*2e70*/  @!P0 LDG.E.EL.128 R8, desc[UR6][R40.64] ;  /* 0x0000000628088981 */ /* 0x000f68000c2e1d00 */
[----:B------:R0:W5:Y:S01]  /*2e80*/  @!P0 LDG.E.EL.128 R20, desc[UR6][R18.64] ;  /* 0x0000000612148981 */ /* 0x000162000c2e1d00 */
[----:B------:R-:W-:-:S02]  /*2e90*/  SEL R7, R7, 0x8, P5 ;  /* 0x0000000807077807 */ /* 0x000fc40002800000 */
[----:B------:R-:W-:Y:S02]  /*2ea0*/  SEL R6, R6, 0x7, P6 ;  /* 0x0000000706067807 */ /* 0x000fe40003000000 */
[----:B------:R-:W-:Y:S02]  /*2eb0*/  SEL R55, R55, 0x8, P1 ;  /* 0x0000000837377807 */ /* 0x000fe40000800000 */
[----:B------:R-:W-:Y:S02]  /*2ec0*/  SEL R16, R16, 0x8, P4 ;  /* 0x0000000810107807 */ /* 0x000fe40002000000 */
[----:B------:R-:W-:Y:S02]  /*2ed0*/  SEL R6, R6, 0x8, P2 ;  /* 0x0000000806067807 */ /* 0x000fe40001000000 */
[----:B------:R-:W-:Y:S01]  /*2ee0*/  PRMT R3, R47, 0x3340, R56 ;  /* 0x000033402f037816 */ /* 0x000fe20000000038 */
[----:B------:R-:W-:Y:S01]  /*2ef0*/  IMAD.MOV.U32 R47, RZ, RZ, 0x3e800000 ;  /* 0x3e800000ff2f7424 */ /* 0x000fe200078e00ff */
[----:B------:R-:W-:Y:S01]  /*2f00*/  PRMT R7, R16, 0x3340, R7 ;  /* 0x0000334010077816 */ /* 0x000fe20000000007 */
[----:B------:R-:W-:Y:S01]  /*2f10*/  FADD R42, -R46, R42 ;  /* 0x0000002a2e2a7221 */ /* 0x000fe20000000100 */
[----:B------:R-:W-:-:S02]  /*2f20*/  UMOV UR4, 0x400 ;  /* 0x0000040000047882 */ /* 0x000fc40000000000 */
[----:B------:R-:W-:Y:S01]  /*2f30*/  UPRMT UR4, UR5, 0x654, UR4 ;  /* 0x0000065405047896 */ /* 0x000fe20008000004 */
[----:B------:R-:W-:Y:S01]  /*2f40*/  PRMT R6, R6, 0x3340, R55 ;  /* 0x0000334006067816 */ /* 0x000fe20000000037 */
[----:B--2---:R-:W-:Y:S01]  /*2f50*/  FADD R49, R49, 9.9999997473787516356e-06 ;  /* 0x3727c5ac31317421 */ /* 0x004fe20000000000 */
[----:B------:R-:W-:Y:S01]  /*2f60*/  FADD R48, R48, 9.9999997473787516356e-06 ;  /* 0x3727c5ac30307421 */ /* 0x000fe20000000000 */
[----:B------:R-:W-:-:S04]  /*2f70*/  FADD R50, R50, 9.9999997473787516356e-06 ;  /* 0x3727c5ac32327421 */ /* 0x000fc80000000000 */
[----:B------:R-:W1:Y:S08]  /*2f80*/  MUFU.SQRT R49, R49 ;  /* 0x0000003100317308 */ /* 0x000e700000002000 */
[----:B------:R-:W2:Y:S08]  /*2f90*/  MUFU.SQRT R48, R48 ;  /* 0x0000003000307308 */ /* 0x000eb00000002000 */
[----:B------:R-:W0:Y:S01]  /*2fa0*/  MUFU.SQRT R50, R50 ;  /* 0x0000003200327308 */ /* 0x000e220000002000 */
[----:B------:R-:W-:Y:S01]  /*2fb0*/  FADD R51, R51, 9.9999997473787516356e-06 ;  /* 0x3727c5ac33337421 */ /* 0x000fe20000000000 */
[----:B-1----:R-:W-:Y:S01]  /*2fc0*/  FSETP.GT.AND P5, PT, R49, 8.50705917302346158658e+37, PT ;  /* 0x7e8000003100780b */ /* 0x002fe20003fa4000 */
[----:B---3--:R-:W-:Y:S01]  /*2fd0*/  FADD R15, R15, 9.9999997473787516356e-06 ;  /* 0x3727c5ac0f0f7421 */ /* 0x008fe20000000000 */
[----:B------:R-:W-:-:S02]  /*2fe0*/  FSETP.GEU.AND P1, PT, R49, 1.175494350822287508e-38, PT ;  /* 0x008000003100780b */ /* 0x000fc40003f2e000 */
[C---:B--2---:R-:W-:Y:S02]  /*2ff0*/  FSETP.GT.AND P3, PT, R48.reuse, 8.50705917302346158658e+37, PT ;  /* 0x7e8000003000780b */ /* 0x044fe40003f64000 */
[----:B------:R-:W1:Y:S01]  /*3000*/  MUFU.SQRT R51, R51 ;  /* 0x0000003300337308 */ /* 0x000e620000002000 */
[----:B------:R-:W-:Y:S02]  /*3010*/  FSETP.GEU.AND P4, PT, R48, 1.175494350822287508e-38, PT ;  /* 0x008000003000780b */ /* 0x000fe40003f8e000 */
[----:B0-----:R-:W-:-:S05]  /*3020*/  FSETP.GT.AND P6, PT, R50, 8.50705917302346158658e+37, PT ;  /* 0x7e8000003200780b */ /* 0x001fca0003fc4000 */
[----:B------:R-:W0:Y:S01]  /*3030*/  MUFU.SQRT R15, R15 ;  /* 0x0000000f000f7308 */ /* 0x000e220000002000 */
[----:B------:R-:W-:Y:S01]  /*3040*/  FSETP.GEU.AND P2, PT, R50, 1.175494350822287508e-38, PT ;  /* 0x008000003200780b */ /* 0x000fe20003f4e000 */
[----:B------:R-:W-:Y:S01]  /*3050*/  FADD R14, R14, 9.9999997473787516356e-06 ;  /* 0x3727c5ac0e0e7421 */ /* 0x000fe20000000000 */
[----:B------:R-:W-:Y:S01]  /*3060*/  FSEL R19, R47, 1, P3 ;  /* 0x3f8000002f137808 */ /* 0x000fe20001800000 */
[----:B------:R-:W-:Y:S01]  /*3070*/  @P5 FMUL R49, R49, 0.25 ;  /* 0x3e80000031315820 */ /* 0x000fe20000400000 */
[----:B------:R-:W-:Y:S01]  /*3080*/  @P3 FMUL R48, R48, 0.25 ;  /* 0x3e80000030303820 */ /* 0x000fe20000400000 */
[----:B------:R-:W-:Y:S01]  /*3090*/  FADD R12, R12, 9.9999997473787516356e-06 ;  /* 0x3727c5ac0c0c7421 */ /* 0x000fe20000000000 */
[----:B-1----:R-:W-:Y:S01]  /*30a0*/  FSETP.GT.AND P3, PT, R51, 8.50705917302346158658e+37, PT ;  /* 0x7e8000003300780b */ /* 0x002fe20003f64000 */
[----:B------:R-:W1:Y:S01]  /*30b0*/  MUFU.SQRT R14, R14 ;  /* 0x0000000e000e7308 */ /* 0x000e620000002000 */
[----:B------:R-:W-:Y:S01]  /*30c0*/  FADD R13, R13, 9.9999997473787516356e-06 ;  /* 0x3727c5ac0d0d7421 */ /* 0x000fe20000000000 */
[----:B------:R-:W-:Y:S01]  /*30d0*/  @P6 FMUL R50, R50, 0.25 ;  /* 0x3e80000032326820 */ /* 0x000fe20000400000 */
[----:B------:R-:W-:Y:S01]  /*30e0*/  @!P1 FMUL R49, R49, 16777216 ;  /* 0x4b80000031319820 */ /* 0x000fe20000400000 */
[----:B------:R-:W-:Y:S01]  /*30f0*/  @!P4 FMUL R48, R48, 16777216 ;  /* 0x4b8000003030c820 */ /* 0x000fe20000400000 */
[----:B------:R-:W-:Y:S01]  /*3100*/  @!P4 FMUL R19, R19, 16777216 ;  /* 0x4b8000001313c820 */ /* 0x000fe20000400000 */
[----:B------:R-:W-:Y:S01]  /*3110*/  @!P2 FMUL R50, R50, 16777216 ;  /* 0x4b8000003232a820 */ /* 0x000fe20000400000 */
[----:B------:R-:W-:Y:S01]  /*3120*/  FSETP.GEU.AND P4, PT, R51, 1.175494350822287508e-38, PT ;  /* 0x008000003300780b */ /* 0x000fe20003f8e000 */
[----:B------:R-:W2:Y:S01]  /*3130*/  MUFU.SQRT R12, R12 ;  /* 0x0000000c000c7308 */ /* 0x000ea20000002000 */
[----:B------:R-:W-:-:S02]  /*3140*/  FSEL R16, R47, 1, P5 ;  /* 0x3f8000002f107808 */ /* 0x000fc40002800000 */
[----:B0-----:R-:W-:Y:S02]  /*3150*/  FSETP.GT.AND P5, PT, R15, 8.50705917302346158658e+37, PT ;  /* 0x7e8000000f00780b */ /* 0x001fe40003fa4000 */
[----:B------:R-:W-:-:S03]  /*3160*/  FSEL R33, R47, 1, P6 ;  /* 0x3f8000002f217808 */ /* 0x000fc60003000000 */
[----:B------:R-:W0:Y:S01]  /*3170*/  MUFU.SQRT R13, R13 ;  /* 0x0000000d000d7308 */ /* 0x000e220000002000 */
[----:B------:R-:W-:Y:S01]  /*3180*/  FSETP.GEU.AND P6, PT, R15, 1.175494350822287508e-38, PT ;  /* 0x008000000f00780b */ /* 0x000fe20003fce000 */
[----:B------:R-:W-:Y:S01]  /*3190*/  @P3 FMUL R51, R51, 0.25 ;  /* 0x3e80000033333820 */ /* 0x000fe20000400000 */
[----:B------:R-:W-:-:S05]  /*31a0*/  FSEL R18, R47, 1, P3 ;  /* 0x3f8000002f127808 */ /* 0x000fca0001800000 */
[----:B------:R-:W3:Y:S01]  /*31b0*/  MUFU.RCP R49, R49 ;  /* 0x0000003100317308 */ /* 0x000ee20000001000 */
[----:B-1----:R-:W-:-:S07]  /*31c0*/  FSETP.GT.AND P3, PT, R14, 8.50705917302346158658e+37, PT ;  /* 0x7e8000000e00780b */ /* 0x002fce0003f64000 */
[----:B------:R-:W1:Y:S01]  /*31d0*/  MUFU.RCP R50, R50 ;  /* 0x0000003200327308 */ /* 0x000e620000001000 */
[----:B------:R-:W-:Y:S01]  /*31e0*/  @!P4 FMUL R51, R51, 16777216 ;  /* 0x4b8000003333c820 */ /* 0x000fe20000400000 */
[----:B------:R-:W-:Y:S01]  /*31f0*/  @!P4 FMUL R18, R18, 16777216 ;  /* 0x4b8000001212c820 */ /* 0x000fe20000400000 */
[----:B------:R-:W-:Y:S01]  /*3200*/  FSETP.GEU.AND P4, PT, R14, 1.175494350822287508e-38, PT ;  /* 0x008000000e00780b */ /* 0x000fe20003f8e000 */
[----:B------:R-:W-:Y:S01]  /*3210*/  @!P1 FMUL R16, R16, 16777216 ;  /* 0x4b80000010109820 */ /* 0x000fe20000400000 */
[----:B------:R-:W-:Y:S01]  /*3220*/  FSEL R46, R47, 1, P5 ;  /* 0x3f8000002f2e7808 */ /* 0x000fe20002800000 */
[----:B------:R-:W-:Y:S01]  /*3230*/  @P5 FMUL R15, R15, 0.25 ;  /* 0x3e8000000f0f5820 */ /* 0x000fe20000400000 */
[----:B------:R-:W-:Y:S01]  /*3240*/  @!P2 FMUL R33, R33, 16777216 ;  /* 0x4b8000002121a820 */ /* 0x000fe20000400000 */
[----:B--2---:R-:W-:Y:S01]  /*3250*/  FSETP.GT.AND P5, PT, R12, 8.50705917302346158658e+37, PT ;  /* 0x7e8000000c00780b */ /* 0x004fe20003fa4000 */
[----:B------:R-:W2:Y:S01]  /*3260*/  MUFU.RCP R48, R48 ;  /* 0x0000003000307308 */ /* 0x000ea20000001000 */
[----:B0-----:R-:W-:Y:S01]  /*3270*/  FSETP.GT.AND P2, PT, R13, 8.50705917302346158658e+37, PT ;  /* 0x7e8000000d00780b */ /* 0x001fe20003f44000 */
[----:B---3--:R-:W-:Y:S01]  /*3280*/  FMUL R16, R49, R16 ;  /* 0x0000001031107220 */ /* 0x008fe20000400000 */
[----:B------:R-:W-:Y:S01]  /*3290*/  @!P6 FMUL R15, R15, 16777216 ;  /* 0x4b8000000f0fe820 */ /* 0x000fe20000400000 */
[----:B------:R-:W-:Y:S01]  /*32a0*/  @!P6 FMUL R46, R46, 16777216 ;  /* 0x4b8000002e2ee820 */ /* 0x000fe20000400000 */
[----:B------:R-:W-:Y:S01]  /*32b0*/  FSETP.GEU.AND P6, PT, R12, 1.175494350822287508e-38, PT ;  /* 0x008000000c00780b */ /* 0x000fe20003fce000 */
[----:B-1----:R-:W-:Y:S01]  /*32c0*/  FMUL R33, R50, R33 ;  /* 0x0000002132217220 */ /* 0x002fe20000400000 */
[----:B------:R-:W-:Y:S01]  /*32d0*/  FSETP.GEU.AND P1, PT, R13, 1.175494350822287508e-38, PT ;  /* 0x008000000d00780b */ /* 0x000fe20003f2e000 */
[----:B------:R-:W-:Y:S01]  /*32e0*/  @P3 FMUL R14, R14, 0.25 ;  /* 0x3e8000000e0e3820 */ /* 0x000fe20000400000 */
[----:B------:R-:W-:Y:S01]  /*32f0*/  FMUL R16, R16, R45 ;  /* 0x0000002d10107220 */ /* 0x000fe20000400000 */
[----:B------:R-:W-:-:S02]  /*3300*/  FMUL R45, R33, R42 ;  /* 0x0000002a212d7220 */ /* 0x000fc40000400000 */
[----:B------:R-:W0:Y:S01]  /*3310*/  S2R R42, SR_TID.X ;  /* 0x00000000002a7919 */ /* 0x000e220000002100 */
[----:B------:R-:W-:Y:S01]  /*3320*/  @!P4 FMUL R14, R14, 16777216 ;  /* 0x4b8000000e0ec820 */ /* 0x000fe20000400000 */
[----:B------:R-:W1:Y:S01]  /*3330*/  MUFU.RCP R15, R15 ;  /* 0x0000000f000f7308 */ /* 0x000e620000001000 */
[----:B------:R-:W-:Y:S01]  /*3340*/  @P5 FMUL R12, R12, 0.25 ;  /* 0x3e8000000c0c5820 */ /* 0x000fe20000400000 */
[----:B------:R-:W-:Y:S01]  /*3350*/  @P2 FMUL R13, R13, 0.25 ;  /* 0x3e8000000d0d2820 */ /* 0x000fe20000400000 */
[----:B--2---:R-:W-:Y:S02]  /*3360*/  FMUL R19, R48, R19 ;  /* 0x0000001330137220 */ /* 0x004fe40000400000 */
[----:B------:R-:W-:Y:S01]  /*3370*/  @!P6 FMUL R12, R12, 16777216 ;  /* 0x4b8000000c0ce820 */ /* 0x000fe20000400000 */
[----:B------:R-:W-:Y:S02]  /*3380*/  @!P1 FMUL R13, R13, 16777216 ;  /* 0x4b8000000d0d9820 */ /* 0x000fe40000400000 */
[----:B------:R-:W2:Y:S01]  /*3390*/  MUFU.RCP R14, R14 ;  /* 0x0000000e000e7308 */ /* 0x000ea20000001000 */
[----:B------:R-:W-:Y:S01]  /*33a0*/  FMUL R41, R19, R44 ;  /* 0x0000002c13297220 */ /* 0x000fe20000400000 */
[----:B------:R-:W-:-:S06]  /*33b0*/  FSEL R19, R47, 1, P3 ;  /* 0x3f8000002f137808 */ /* 0x000fcc0001800000 */
[----:B------:R3:W0:Y:S01]  /*33c0*/  MUFU.RCP R40, R13 ;  /* 0x0000000d00287308 */ /* 0x0006220000001000 */
[----:B-1----:R-:W-:Y:S01]  /*33d0*/  FMUL R33, R15, R46 ;  /* 0x0000002e0f217220 */ /* 0x002fe20000400000 */
[----:B------:R-:W-:-:S06]  /*33e0*/  @!P4 FMUL R19, R19, 16777216 ;  /* 0x4b8000001313c820 */ /* 0x000fcc0000400000 */
[----:B------:R-:W1:Y:S01]  /*33f0*/  MUFU.RCP R12, R12 ;  /* 0x0000000c000c7308 */ /* 0x000e620000001000 */
[C---:B------:R-:W-:Y:S02]  /*3400*/  FSEL R15, R47.reuse, 1, P2 ;  /* 0x3f8000002f0f7808 */ /* 0x040fe40001000000 */
[----:B---3--:R-:W-:-:S05]  /*3410*/  FSEL R13, R47, 1, P5 ;  /* 0x3f8000002f0d7808 */ /* 0x008fca0002800000 */
[----:B------:R-:W3:Y:S01]  /*3420*/  MUFU.RCP R51, R51 ;  /* 0x0000003300337308 */ /* 0x000ee20000001000 */
[----:B--2---:R-:W-:Y:S01]  /*3430*/  FMUL R14, R14, R19 ;  /* 0x000000130e0e7220 */ /* 0x004fe20000400000 */
[----:B------:R-:W-:Y:S01]  /*3440*/  @!P1 FMUL R15, R15, 16777216 ;  /* 0x4b8000000f0f9820 */ /* 0x000fe20000400000 */
[----:B------:R-:W-:Y:S01]  /*3450*/  @!P6 FMUL R13, R13, 16777216 ;  /* 0x4b8000000d0de820 */ /* 0x000fe20000400000 */
[----:B------:R-:W-:Y:S01]  /*3460*/  FMUL R0, R33, R0 ;  /* 0x0000000021007220 */ /* 0x000fe20000400000 */
[----:B------:R-:W-:Y:S01]  /*3470*/  FMUL R5, R14, R5 ;  /* 0x000000050e057220 */ /* 0x000fe20000400000 */
[----:B0-----:R-:W-:Y:S01]  /*3480*/  FMUL R15, R40, R15 ;  /* 0x0000000f280f7220 */ /* 0x001fe20000400000 */
[----:B-1----:R-:W-:Y:S01]  /*3490*/  FMUL R12, R12, R13 ;  /* 0x0000000d0c0c7220 */ /* 0x002fe20000400000 */
[----:B----4-:R-:W-:Y:S01]  /*34a0*/  FFMA R27, R0, R27, R31 ;  /* 0x0000001b001b7223 */ /* 0x010fe2000000001f */
[----:B------:R-:W-:Y:S01]  /*34b0*/  FFMA R31, R5, R26, R30 ;  /* 0x0000001a051f7223 */ /* 0x000fe2000000001e */
[----:B------:R-:W-:-:S02]  /*34c0*/  IMAD.SHL.U32 R5, R42, 0x8, RZ ;  /* 0x000000082a057824 */ /* 0x000fc400078e00ff */
[----:B------:R-:W-:Y:S01]  /*34d0*/  FMUL R52, R15, R52 ;  /* 0x000000340f347220 */ /* 0x000fe20000400000 */
[----:B------:R-:W-:Y:S01]  /*34e0*/  FMUL R53, R12, R53 ;  /* 0x000000350c357220 */ /* 0x000fe20000400000 */
[----:B---3--:R-:W-:Y:S02]  /*34f0*/  FMUL R18, R51, R18 ;  /* 0x0000001233127220 */ /* 0x008fe40000400000 */
[----:B------:R-:W-:Y:S02]  /*3500*/  FFMA R25, R52, R25, R29 ;  /* 0x0000001934197223 */ /* 0x000fe4000000001d */
[----:B------:R-:W-:Y:S01]  /*3510*/  FMUL R18, R18, R43 ;  /* 0x0000002b12127220 */ /* 0x000fe20000400000 */
[----:B------:R-:W-:Y:S01]  /*3520*/  FFMA R24, R53, R24, R28 ;  /* 0x0000001835187223 */ /* 0x000fe2000000001c */
[----:B-----5:R-:W-:Y:S01]  /*3530*/  FFMA R26, R45, R10, R22 ;  /* 0x0000000a2d1a7223 */ /* 0x020fe20000000016 */
[----:B------:R-:W-:Y:S01]  /*3540*/  LOP3.LUT R5, R5, 0x3f8, RZ, 0xc0, !PT ;  /* 0x000003f805057812 */ /* 0x000fe200078ec0ff */
[----:B------:R-:W-:Y:S01]  /*3550*/  FFMA R29, R18, R11, R23 ;  /* 0x0000000b121d7223 */ /* 0x000fe20000000017 */
[----:B------:R-:W-:Y:S01]  /*3560*/  FFMA R33, R16, R9, R21 ;  /* 0x0000000910217223 */ /* 0x000fe20000000015 */
[----:B------:R-:W-:Y:S01]  /*3570*/  IADD3 R22, P1, R17, UR8, RZ ;  /* 0x0000000811167c10 */ /* 0x000fe2000ff3e0ff */
[----:B------:R-:W-:Y:S01]  /*3580*/  FFMA R28, R41, R8, R20 ;  /* 0x00000008291c7223 */ /* 0x000fe20000000014 */
[----:B------:R-:W-:Y:S01]  /*3590*/  IMAD.SHL.U32 R0, R42, 0x4, RZ ;  /* 0x000000042a007824 */ /* 0x000fe200078e00ff */
[----:B------:R-:W-:Y:S01]  /*35a0*/  PRMT R42, R3, 0x5410, R4 ;  /* 0x00005410032a7816 */ /* 0x000fe20000000004 */
[----:B------:R-:W-:Y:S01]  /*35b0*/  FADD R4, R39, R24 ;  /* 0x0000001827047221 */ /* 0x000fe20000000000 */
[----:B------:R-:W-:Y:S01]  /*35c0*/  PRMT R43, R7, 0x5410, R6 ;  /* 0x00005410072b7816 */ /* 0x000fe20000000006 */
[----:B------:R-:W-:Y:S01]  /*35d0*/  FADD R6, R34, R31 ;  /* 0x0000001f22067221 */ /* 0x000fe20000000000 */
[----:B------:R-:W-:Y:S01]  /*35e0*/  LEA R30, R5, UR4, 0x2 ;  /* 0x00000004051e7c11 */ /* 0x000fe2000f8e10ff */
[----:B------:R-:W-:Y:S01]  /*35f0*/  FADD R5, R32, R25 ;  /* 0x0000001920057221 */ /* 0x000fe20000000000 */
[----:B------:R-:W-:Y:S01]  /*3600*/  LEA.HI.X.SX32 R23, R17, UR9, 0x1, P1 ;  /* 0x0000000911177c11 */ /* 0x000fe200088f0eff */
[----:B------:R-:W-:Y:S01]  /*3610*/  FADD R7, R54, R27 ;  /* 0x0000001b36077221 */ /* 0x000fe20000000000 */
[----:B------:R-:W-:Y:S01]  /*3620*/  FADD R8, R35, R28 ;  /* 0x0000001c23087221 */ /* 0x000fe20000000000 */
[----:B------:R-:W-:Y:S01]  /*3630*/  FADD R9, R36, R33 ;  /* 0x0000002124097221 */ /* 0x000fe20000000000 */
[----:B------:R-:W-:Y:S01]  /*3640*/  FADD R10, R37, R26 ;  /* 0x0000001a250a7221 */ /* 0x000fe20000000000 */
[----:B------:R-:W-:Y:S01]  /*3650*/  FADD R11, R38, R29 ;  /* 0x0000001d260b7221 */ /* 0x000fe20000000000 */
[----:B------:R0:W-:Y:S01]  /*3660*/  @!P0 STG.E.64 desc[UR6][R22.64], R42 ;  /* 0x0000002a16008986 */ /* 0x0001e2000c101b06 */
[----:B------:R-:W1:Y:S03]  /*3670*/  LDC.64 R20, c[0x0][0x210] ;  /* 0x00008400ff147b82 */ /* 0x000e660000000a00 */
[----:B------:R-:W-:Y:S04]  /*3680*/  STS.128 [R30+0x10], R4 ;  /* 0x000010041e007388 */ /* 0x000fe80000000c00 */
[----:B------:R2:W-:Y:S01]  /*3690*/  STS.128 [R30], R8 ;  /* 0x000000081e007388 */ /* 0x0005e20000000c00 */
[----:B------:R-:W-:-:S04]  /*36a0*/  LOP3.LUT R3, R0, 0x1fc, RZ, 0xc0, !PT ;  /* 0x000001fc00037812 */ /* 0x000fc800078ec0ff */
[----:B------:R-:W-:Y:S01]  /*36b0*/  LEA R40, R3, UR4, 0x2 ;  /* 0x0000000403287c11 */ /* 0x000fe2000f8e10ff */
[----:B------:R-:W-:Y:S01]  /*36c0*/  BAR.SYNC.DEFER_BLOCKING 0x0 ;  /* 0x0000000000007b1d */ /* 0x000fe20000010000 */
[----:B------:R-:W-:Y:S02]  /*36d0*/  LOP3.LUT R0, R2, 0x200, R3, 0xfe, !PT ;  /* 0x0000020002007812 */ /* 0x000fe400078efe03 */
[----:B0-----:R-:W-:Y:S02]  /*36e0*/  LOP3.LUT R23, R2, R3, RZ, 0xfc, !PT ;  /* 0x0000000302177212 */ /* 0x001fe400078efcff */
[----:B------:R-:W-:Y:S01]  /*36f0*/  FSETP.GEU.AND P6, PT, R35, -R28, PT ;  /* 0x8000001c2300720b */ /* 0x000fe20003fce000 */
[----:B------:R-:W-:Y:S01]  /*3700*/  ULDC.64 UR4, c[0x0][0x210] ;  /* 0x0000840000047ab9 */ /* 0x000fe20000000a00 */
[----:B------:R-:W0:Y:S04]  /*3710*/  LDS.128 R12, [R40] ;  /* 0x00000000280c7984 */ /* 0x000e280000000c00 */
[----:B------:R-:W3:Y:S01]  /*3720*/  LDS.128 R16, [R40+0x800] ;  /* 0x0008000028107984 */ /* 0x000ee20000000c00 */
[----:B------:R-:W-:Y:S01]  /*3730*/  ISETP.GE.AND P0, PT, R0, 0x1c200, PT ;  /* 0x0001c2000000780c */ /* 0x000fe20003f06270 */
[----:B------:R-:W-:Y:S01]  /*3740*/  IMAD.SHL.U32 R0, R23, 0x4, RZ ;  /* 0x0000000417007824 */ /* 0x000fe200078e00ff */
[----:B--2---:R-:W-:-:S02]  /*3750*/  SEL R8, R8, RZ, P6 ;  /* 0x000000ff08087207 */ /* 0x004fc40003000000 */
[----:B------:R-:W-:Y:S02]  /*3760*/  SHF.R.S32.HI R2, RZ, 0x1f, R2 ;  /* 0x0000001fff027819 */ /* 0x000fe40000011402 */
[----:B------:R-:W-:Y:S02]  /*3770*/  ISETP.GE.AND P1, PT, R23, 0x1c200, PT ;  /* 0x0001c2001700780c */ /* 0x000fe40003f26270 */
[----:B------:R-:W-:Y:S02]  /*3780*/  FSETP.GEU.AND P6, PT, R37, -R26, PT ;  /* 0x8000001a2500720b */ /* 0x000fe40003fce000 */
[C---:B------:R-:W-:Y:S01]  /*3790*/  SHF.L.U64.HI R22, R23.reuse, 0x2, R2 ;  /* 0x0000000217167819 */ /* 0x040fe20000010202 */
[----:B-1----:R-:W-:Y:S01]  /*37a0*/  IMAD.WIDE R2, R23, 0x4, R20 ;  /* 0x0000000417027825 */ /* 0x002fe200078e0214 */
[----:B------:R-:W-:Y:S02]  /*37b0*/  SEL R10, R10, RZ, P6 ;  /* 0x000000ff0a0a7207 */ /* 0x000fe40003000000 */
[----:B------:R-:W-:-:S04]  /*37c0*/  IADD3 R20, P6, R0, UR4, RZ ;  /* 0x0000000400147c10 */ /* 0x000fc8000ffde0ff */
[----:B------:R-:W-:Y:S01]  /*37d0*/  IADD3.X R21, R22, UR5, RZ, P6, !PT ;  /* 0x0000000516157c10 */ /* 0x000fe2000b7fe4ff */
[----:B------:R-:W-:Y:S01]  /*37e0*/  ULDC.64 UR4, c[0x0][0x250] ;  /* 0x0000940000047ab9 */ /* 0x000fe20000000a00 */
[----:B------:R-:W-:-:S04]  /*37f0*/  FSETP.GEU.AND P5, PT, R36, -R33, PT ;  /* 0x800000212400720b */ /* 0x000fc80003fae000 */
[----:B------:R-:W-:Y:S01]  /*3800*/  SEL R9, R9, RZ, P5 ;  /* 0x000000ff09097207 */ /* 0x000fe20002800000 */
[----:B0-----:R0:W-:Y:S04]  /*3810*/  @!P1 STG.E.128 desc[UR6][R2.64], R12 ;  /* 0x0000000c02009986 */ /* 0x0011e8000c101d06 */
[----:B---3--:R-:W-:Y:S01]  /*3820*/  @!P0 STG.E.128 desc[UR6][R20.64+0x800], R16 ;  /* 0x0008001014008986 */ /* 0x008fe2000c101d06 */
[----:B------:R-:W-:Y:S01]  /*3830*/  BAR.SYNC.DEFER_BLOCKING 0x0 ;  /* 0x0000000000007b1d */ /* 0x000fe20000010000 */
[----:B------:R-:W-:Y:S02]  /*3840*/  FSETP.GEU.AND P5, PT, R38, -R29, PT ;  /* 0x8000001d2600720b */ /* 0x000fe40003fae000 */
[----:B------:R-:W-:Y:S02]  /*3850*/  FSETP.GEU.AND P4, PT, R39, -R24, PT ;  /* 0x800000182700720b */ /* 0x000fe40003f8e000 */
[----:B------:R-:W-:-:S02]  /*3860*/  SEL R11, R11, RZ, P5 ;  /* 0x000000ff0b0b7207 */ /* 0x000fc40002800000 */
[----:B------:R-:W-:Y:S02]  /*3870*/  FSETP.GEU.AND P3, PT, R32, -R25, PT ;  /* 0x800000192000720b */ /* 0x000fe40003f6e000 */
[----:B------:R-:W-:Y:S01]  /*3880*/  FSETP.GEU.AND P2, PT, R34, -R31, PT ;  /* 0x8000001f2200720b */ /* 0x000fe20003f4e000 */
[----:B0-----:R-:W0:Y:S01]  /*3890*/  LDC.64 R2, c[0x0][0x250] ;  /* 0x00009400ff027b82 */ /* 0x001e220000000a00 */
[----:B------:R-:W-:Y:S02]  /*38a0*/  FSETP.GEU.AND P5, PT, R54, -R27, PT ;  /* 0x8000001b3600720b */ /* 0x000fe40003fae000 */
[----:B------:R-:W-:Y:S02]  /*38b0*/  SEL R24, R4, RZ, P4 ;  /* 0x000000ff04187207 */ /* 0x000fe40002000000 */
[----:B------:R-:W-:Y:S02]  /*38c0*/  SEL R25, R5, RZ, P3 ;  /* 0x000000ff05197207 */ /* 0x000fe40001800000 */
[----:B------:R-:W-:-:S02]  /*38d0*/  SEL R26, R6, RZ, P2 ;  /* 0x000000ff061a7207 */ /* 0x000fc40001000000 */
[----:B------:R-:W-:Y:S01]  /*38e0*/  SEL R27, R7, RZ, P5 ;  /* 0x000000ff071b7207 */ /* 0x000fe20002800000 */
[----:B------:R-:W-:Y:S04]  /*38f0*/  STS.128 [R30], R8 ;  /* 0x000000081e007388 */ /* 0x000fe80000000c00 */
[----:B------:R-:W-:Y:S01]  /*3900*/  STS.128 [R30+0x10], R24 ;  /* 0x000010181e007388 */ /* 0x000fe20000000c00 */
[----:B------:R-:W-:Y:S06]  /*3910*/  BAR.SYNC.DEFER_BLOCKING 0x0 ;  /* 0x0000000000007b1d */ /* 0x000fec0000010000 */
[----:B------:R-:W1:Y:S01]  /*3920*/  LDS.128 R12, [R40] ;  /* 0x00000000280c7984 */ /* 0x000e620000000c00 */
[----:B0-----:R-:W-:Y:S01]  /*3930*/  IMAD.WIDE R2, R23, 0x4, R2 ;  /* 0x0000000417027825 */ /* 0x001fe200078e0202 */
[----:B------:R-:W-:-:S04]  /*3940*/  IADD3 R4, P2, R0, UR4, RZ ;  /* 0x0000000400047c10 */ /* 0x000fc8000ff5e0ff */
[----:B------:R-:W-:Y:S01]  /*3950*/  IADD3.X R5, R22, UR5, RZ, P2, !PT ;  /* 0x0000000516057c10 */ /* 0x000fe200097fe4ff */
[----:B-1----:R0:W-:Y:S02]  /*3960*/  @!P1 STG.E.128 desc[UR6][R2.64], R12 ;  /* 0x0000000c02009986 */ /* 0x0021e4000c101d06 */
[----:B0-----:R-:W-:Y:S06]  /*3970*/  @P0 EXIT ;  /* 0x000000000000094d */ /* 0x001fec0003800000 */
[----:B------:R-:W0:Y:S04]  /*3980*/  LDS.128 R40, [R40+0x800] ;  /* 0x0008000028287984 */ /* 0x000e280000000c00 */
[----:B0-----:R-:W-:Y:S01]  /*3990*/  STG.E.128 desc[UR6][R4.64+0x800], R40 ;  /* 0x0008002804007986 */ /* 0x001fe2000c101d06 */
[----:B------:R-:W-:Y:S05]  /*39a0*/  EXIT ;  /* 0x000000000000794d */ /* 0x000fea0003800000 */
.L_x_0:
[----:B------:R-:W-:-:S00]  /*39b0*/  BRA `(.L_x_0) ;  /* 0xfffffffc00fc7947 */ /* 0x000fc0000383ffff */
[----:B------:R-:W-:-:S00]  /*39c0*/  NOP ;  /* 0x0000000000007918 */ /* 0x000fc00000000000 */
        /* <DEDUP_REMOVED lines=11> */
.L_x_1:


//--------------------- .nv.global.init           --------------------------
	.section	.nv.global.init,"aw",@progbits
.nv.global.init:
	.type		_$_str,@object
	.size		_$_str,(_$_str_$_2 - _$_str)
_$_str:
        /*0000*/ 	.byte	0x5f, 0x5f, 0x43, 0x55, 0x44, 0x41, 0x5f, 0x46, 0x54, 0x5a, 0x00
	.type		_$_str_$_2,@object
	.size		_$_str_$_2,(.L_1 - _$_str_$_2)
_$_str_$_2:
        /*000b*/ 	.byte	0x5f, 0x5f, 0x43, 0x55, 0x44, 0x41, 0x5f, 0x50, 0x52, 0x45, 0x43, 0x5f, 0x53, 0x51, 0x52, 0x54
        /*001b*/ 	.byte	0x00
.L_1:


//--------------------- .nv.shared.triton_poi_fused__native_batch_norm_legit_no_training_add_max_pool2d_with_indices_relu_7 --------------------------
	.section	.nv.shared.triton_poi_fused__native_batch_norm_legit_no_training_add_max_pool2d_with_indices_relu_7,"aw",@nobits
	.sectionflags	@""
	.align	16
	.zero		1024


//--------------------- .nv.constant0.triton_poi_fused__native_batch_norm_legit_no_training_add_max_pool2d_with_indices_relu_7 --------------------------
	.section	.nv.constant0.triton_poi_fused__native_batch_norm_legit_no_training_add_max_pool2d_with_indices_relu_7,"a",@progbits
	.sectionflags	@""
	.align	4
.nv.constant0.triton_poi_fused__native_batch_norm_legit_no_training_add_max_pool2d_with_indices_relu_7:
	.zero		604
